	.target	sm_80

	.elftype	@"ET_EXEC"


//--------------------- .note.nv.tkinfo           --------------------------
	.section	.note.nv.tkinfo,"",@"SHT_NOTE"
	.sectionflags	@"SHF_NOTE_NV_TKINFO"
	.tkinfo
        /*0018*/ 	.word	0x00000002
        /*0030*/ 	.string	""
        /*0030*/ 	.string	"ptxas"
        /*0030*/ 	.string	"Cuda compilation tools, release 13.0, V13.0.88"
        /*0030*/ 	.string	"Build cuda_13.0.r13.0/compiler.36424714_0"
        /*0030*/ 	.string	"-v  -suppress-debug-info  -lineinfo  -arch sm_80 "



//--------------------- .note.nv.cuinfo           --------------------------
	.section	.note.nv.cuinfo,"",@"SHT_NOTE"
	.sectionflags	@"SHF_NOTE_NV_CUINFO"
        /*0018*/ 	.short	0x0002
        /*001a*/ 	.short	0x0050
        /*001c*/ 	.short	0x0082
	.zero		2


//--------------------- .nv.info                  --------------------------
	.section	.nv.info,"",@"SHT_CUDA_INFO"
	.align	4


	//----- nvinfo : EIATTR_REGCOUNT
	.align		4
        /*0000*/ 	.byte	0x04, 0x2f
        /*0002*/ 	.short	(.L_1 - .L_0)
	.align		4
.L_0:
        /*0004*/ 	.word	index@(matmul_kernel)
        /*0008*/ 	.word	0x000000ff


	//----- nvinfo : EIATTR_FRAME_SIZE
	.align		4
.L_1:
        /*000c*/ 	.byte	0x04, 0x11
        /*000e*/ 	.short	(.L_3 - .L_2)
	.align		4
.L_2:
        /*0010*/ 	.word	index@(matmul_kernel)
        /*0014*/ 	.word	0x00000048


	//----- nvinfo : EIATTR_MIN_STACK_SIZE
	.align		4
.L_3:
        /*0018*/ 	.byte	0x04, 0x12
        /*001a*/ 	.short	(.L_5 - .L_4)
	.align		4
.L_4:
        /*001c*/ 	.word	index@(matmul_kernel)
        /*0020*/ 	.word	0x00000048
.L_5:


//--------------------- .nv.info.matmul_kernel    --------------------------
	.section	.nv.info.matmul_kernel,"",@"SHT_CUDA_INFO"
	.sectionflags	@""
	.align	4


	//----- nvinfo : EIATTR_CUDA_API_VERSION
	.align		4
        /*0000*/ 	.byte	0x04, 0x37
        /*0002*/ 	.short	(.L_7 - .L_6)
.L_6:
        /*0004*/ 	.word	0x00000082


	//----- nvinfo : EIATTR_SW2861232_WAR
	.align		4
.L_7:
        /*0008*/ 	.byte	0x01, 0x35
	.zero		2


	//----- nvinfo : EIATTR_PARAM_CBANK
	.align		4
        /*000c*/ 	.byte	0x04, 0x0a
        /*000e*/ 	.short	(.L_9 - .L_8)
	.align		4
.L_8:
        /*0010*/ 	.word	index@(.nv.constant0.matmul_kernel)
        /*0014*/ 	.short	0x0160
        /*0016*/ 	.short	0x0050


	//----- nvinfo : EIATTR_CBANK_PARAM_SIZE
	.align		4
.L_9:
        /*0018*/ 	.byte	0x03, 0x19
        /*001a*/ 	.short	0x0050


	//----- nvinfo : EIATTR_KPARAM_INFO
	.align		4
        /*001c*/ 	.byte	0x04, 0x17
        /*001e*/ 	.short	(.L_11 - .L_10)
.L_10:
        /*0020*/ 	.word	0x00000000
        /*0024*/ 	.short	0x000d
        /*0026*/ 	.short	0x0048
        /*0028*/ 	.byte	0x00, 0xf4, 0x21, 0x00


	//----- nvinfo : EIATTR_KPARAM_INFO
	.align		4
.L_11:
        /*002c*/ 	.byte	0x04, 0x17
        /*002e*/ 	.short	(.L_13 - .L_12)
.L_12:
        /*0030*/ 	.word	0x00000000
        /*0034*/ 	.short	0x000c
        /*0036*/ 	.short	0x0040
        /*0038*/ 	.byte	0x00, 0xf4, 0x21, 0x00


	//----- nvinfo : EIATTR_KPARAM_INFO
	.align		4
.L_13:
        /*003c*/ 	.byte	0x04, 0x17
        /*003e*/ 	.short	(.L_15 - .L_14)
.L_14:
        /*0040*/ 	.word	0x00000000
        /*0044*/ 	.short	0x000b
        /*0046*/ 	.short	0x0038
        /*0048*/ 	.byte	0x00, 0xf0, 0x11, 0x00


	//----- nvinfo : EIATTR_KPARAM_INFO
	.align		4
.L_15:
        /*004c*/ 	.byte	0x04, 0x17
        /*004e*/ 	.short	(.L_17 - .L_16)
.L_16:
        /*0050*/ 	.word	0x00000000
        /*0054*/ 	.short	0x000a
        /*0056*/ 	.short	0x0034
        /*0058*/ 	.byte	0x00, 0xf0, 0x11, 0x00


	//----- nvinfo : EIATTR_KPARAM_INFO
	.align		4
.L_17:
        /*005c*/ 	.byte	0x04, 0x17
        /*005e*/ 	.short	(.L_19 - .L_18)
.L_18:
        /*0060*/ 	.word	0x00000000
        /*0064*/ 	.short	0x0009
        /*0066*/ 	.short	0x0030
        /*0068*/ 	.byte	0x00, 0xf0, 0x11, 0x00


	//----- nvinfo : EIATTR_KPARAM_INFO
	.align		4
.L_19:
        /*006c*/ 	.byte	0x04, 0x17
        /*006e*/ 	.short	(.L_21 - .L_20)
.L_20:
        /*0070*/ 	.word	0x00000000
        /*0074*/ 	.short	0x0008
        /*0076*/ 	.short	0x002c
        /*0078*/ 	.byte	0x00, 0xf0, 0x11, 0x00


	//----- nvinfo : EIATTR_KPARAM_INFO
	.align		4
.L_21:
        /*007c*/ 	.byte	0x04, 0x17
        /*007e*/ 	.short	(.L_23 - .L_22)
.L_22:
        /*0080*/ 	.word	0x00000000
        /*0084*/ 	.short	0x0007
        /*0086*/ 	.short	0x0028
        /*0088*/ 	.byte	0x00, 0xf0, 0x11, 0x00


	//----- nvinfo : EIATTR_KPARAM_INFO
	.align		4
.L_23:
        /*008c*/ 	.byte	0x04, 0x17
        /*008e*/ 	.short	(.L_25 - .L_24)
.L_24:
        /*0090*/ 	.word	0x00000000
        /*0094*/ 	.short	0x0006
        /*0096*/ 	.short	0x0024
        /*0098*/ 	.byte	0x00, 0xf0, 0x11, 0x00


	//----- nvinfo : EIATTR_KPARAM_INFO
	.align		4
.L_25:
        /*009c*/ 	.byte	0x04, 0x17
        /*009e*/ 	.short	(.L_27 - .L_26)
.L_26:
        /*00a0*/ 	.word	0x00000000
        /*00a4*/ 	.short	0x0005
        /*00a6*/ 	.short	0x0020
        /*00a8*/ 	.byte	0x00, 0xf0, 0x11, 0x00


	//----- nvinfo : EIATTR_KPARAM_INFO
	.align		4
.L_27:
        /*00ac*/ 	.byte	0x04, 0x17
        /*00ae*/ 	.short	(.L_29 - .L_28)
.L_28:
        /*00b0*/ 	.word	0x00000000
        /*00b4*/ 	.short	0x0004
        /*00b6*/ 	.short	0x001c
        /*00b8*/ 	.byte	0x00, 0xf0, 0x11, 0x00


	//----- nvinfo : EIATTR_KPARAM_INFO
	.align		4
.L_29:
        /*00bc*/ 	.byte	0x04, 0x17
        /*00be*/ 	.short	(.L_31 - .L_30)
.L_30:
        /*00c0*/ 	.word	0x00000000
        /*00c4*/ 	.short	0x0003
        /*00c6*/ 	.short	0x0018
        /*00c8*/ 	.byte	0x00, 0xf0, 0x11, 0x00


	//----- nvinfo : EIATTR_KPARAM_INFO
	.align		4
.L_31:
        /*00cc*/ 	.byte	0x04, 0x17
        /*00ce*/ 	.short	(.L_33 - .L_32)
.L_32:
        /*00d0*/ 	.word	0x00000000
        /*00d4*/ 	.short	0x0002
        /*00d6*/ 	.short	0x0010
        /*00d8*/ 	.byte	0x00, 0xf4, 0x21, 0x00


	//----- nvinfo : EIATTR_KPARAM_INFO
	.align		4
.L_33:
        /*00dc*/ 	.byte	0x04, 0x17
        /*00de*/ 	.short	(.L_35 - .L_34)
.L_34:
        /*00e0*/ 	.word	0x00000000
        /*00e4*/ 	.short	0x0001
        /*00e6*/ 	.short	0x0008
        /*00e8*/ 	.byte	0x00, 0xf4, 0x21, 0x00


	//----- nvinfo : EIATTR_KPARAM_INFO
	.align		4
.L_35:
        /*00ec*/ 	.byte	0x04, 0x17
        /*00ee*/ 	.short	(.L_37 - .L_36)
.L_36:
        /*00f0*/ 	.word	0x00000000
        /*00f4*/ 	.short	0x0000
        /*00f6*/ 	.short	0x0000
        /*00f8*/ 	.byte	0x00, 0xf4, 0x21, 0x00


	//----- nvinfo : EIATTR_MAXREG_COUNT
	.align		4
.L_37:
        /*00fc*/ 	.byte	0x03, 0x1b
        /*00fe*/ 	.short	0x00ff


	//----- nvinfo : EIATTR_NUM_BARRIERS
	.align		4
        /*0100*/ 	.byte	0x02, 0x4c
        /*0102*/ 	.byte	0x01
	.zero		1


	//----- nvinfo : EIATTR_ANNOTATIONS
	.align		4
        /*0104*/ 	.byte	0x04, 0x55
        /*0106*/ 	.short	(.L_39 - .L_38)


	//   ....[0]....
.L_38:
        /*0108*/ 	.word	0x00000001
        /*010c*/ 	.byte	0xc0, 0x08, 0x00, 0x00, 0x01, 0x00, 0x00, 0x00, 0x90, 0x4f, 0x00, 0x00, 0x01, 0x00, 0x00, 0x00
        /* <DEDUP_REMOVED lines=21> */
        /*026c*/ 	.byte	0x10, 0x9b, 0x00, 0x00, 0x01, 0x00, 0x00, 0x00, 0x30, 0x9b, 0x00, 0x00


	//----- nvinfo : EIATTR_MERCURY_ISA_VERSION
	.align		4
.L_39:
        /*0278*/ 	.byte	0x03, 0x5f
        /*027a*/ 	.short	0x0000


	//----- nvinfo : EIATTR_EXIT_INSTR_OFFSETS
	.align		4
        /*027c*/ 	.byte	0x04, 0x1c
        /*027e*/ 	.short	(.L_41 - .L_40)


	//   ....[0]....
.L_40:
        /*0280*/ 	.word	0x0000d700


	//   ....[1]....
        /*0284*/ 	.word	0x0000d720


	//----- nvinfo : EIATTR_REQNTID
	.align		4
.L_41:
        /*0288*/ 	.byte	0x04, 0x10
        /*028a*/ 	.short	(.L_43 - .L_42)
.L_42:
        /*028c*/ 	.word	0x00000080
        /*0290*/ 	.word	0x00000001
        /*0294*/ 	.word	0x00000001
.L_43:


//--------------------- .nv.callgraph             --------------------------
	.section	.nv.callgraph,"",@"SHT_CUDA_CALLGRAPH"
	.align	4
	.sectionentsize	8
	.align		4
        /*0000*/ 	.word	0x00000000
	.align		4
        /*0004*/ 	.word	0xffffffff
	.align		4
        /*0008*/ 	.word	0x00000000
	.align		4
        /*000c*/ 	.word	0xfffffffe
	.align		4
        /*0010*/ 	.word	0x00000000
	.align		4
        /*0014*/ 	.word	0xfffffffd
	.align		4
        /*0018*/ 	.word	0x00000000
	.align		4
        /*001c*/ 	.word	0xfffffffc


//--------------------- .nv.rel.action            --------------------------
	.section	.nv.rel.action,"",@"SHT_CUDA_RELOCINFO"
	.align	8
	.sectionentsize	8
        /*0000*/ 	.byte	0x73, 0x00, 0x00, 0x00, 0x00, 0x00, 0x00, 0x00, 0x00, 0x00, 0x00, 0x11, 0x25, 0x00, 0x05, 0x36


//--------------------- .nv.constant0.matmul_kernel --------------------------
	.section	.nv.constant0.matmul_kernel,"a",@progbits
	.sectionflags	@""
	.align	4
.nv.constant0.matmul_kernel:
	.zero		432


//--------------------- .text.matmul_kernel       --------------------------
	.section	.text.matmul_kernel,"ax",@progbits
	.sectioninfo	@"SHI_REGISTERS=255"
	.align	128
        .global         matmul_kernel
        .type           matmul_kernel,@function
        .size           matmul_kernel,(.L_x_4 - matmul_kernel)
        .other          matmul_kernel,@"STO_CUDA_ENTRY STV_DEFAULT"
matmul_kernel:
.text.matmul_kernel:
[----:B------:R-:W-:Y:S02]  /*0000*/  IMAD.MOV.U32 R1, RZ, RZ, c[0x0][0x28] ;  /* 0x00000a00ff017624 */ /* 0x000fe400078e00ff */
[----:B------:R-:W-:Y:S01]  /*0010*/  IMAD.MOV.U32 R6, RZ, RZ, 0x7f ;  /* 0x0000007fff067424 */ /* 0x000fe200078e00ff */
[----:B------:R-:W1:Y:S01]  /*0020*/  S2R R9, SR_CTAID.X ;  /* 0x0000000000097919 */ /* 0x000e620000002500 */
[----:B------:R-:W-:Y:S01]  /*0030*/  LOP3.LUT R200, RZ, c[0x0][0x17c], RZ, 0x33, !PT ;  /* 0x00005f00ffc87a12 */ /* 0x000fe200078e33ff */
[----:B------:R-:W-:Y:S01]  /*0040*/  IMAD.MOV.U32 R139, RZ, RZ, c[0x0][0x188] ;  /* 0x00006200ff8b7624 */ /* 0x000fe200078e00ff */
[----:B------:R-:W-:Y:S01]  /*0050*/  IADD3 R1, R1, -0x48, RZ ;  /* 0xffffffb801017810 */ /* 0x000fe20007ffe0ff */
[----:B------:R-:W2:Y:S01]  /*0060*/  S2R R148, SR_TID.X ;  /* 0x0000000000947919 */ /* 0x000ea20000002100 */
[----:B------:R-:W-:Y:S01]  /*0070*/  IADD3 R0, R6, c[0x0][0x17c], RZ ;  /* 0x00005f0006007a10 */ /* 0x000fe20007ffe0ff */
[C---:B------:R-:W-:Y:S01]  /*0080*/  IMAD.SHL.U32 R151, R139.reuse, 0x4, RZ ;  /* 0x000000048b977824 */ /* 0x040fe200078e00ff */
[----:B------:R-:W-:Y:S01]  /*0090*/  ULDC.64 UR4, c[0x0][0x118] ;  /* 0x0000460000047ab9 */ /* 0x000fe20000000a00 */
[C---:B------:R-:W-:Y:S01]  /*00a0*/  IMAD R159, R139.reuse, 0xc, RZ ;  /* 0x0000000c8b9f7824 */ /* 0x040fe200078e02ff */
[----:B------:R-:W-:Y:S01]  /*00b0*/  SHF.R.S32.HI R3, RZ, 0x1f, R0 ;  /* 0x0000001fff037819 */ /* 0x000fe20000011400 */
[----:B------:R-:W-:-:S02]  /*00c0*/  IMAD R150, R139, 0x3, RZ ;  /* 0x000000038b967824 */ /* 0x000fc400078e02ff */
[----:B------:R-:W-:Y:S01]  /*00d0*/  IMAD R175, R139, 0x14, RZ ;  /* 0x000000148baf7824 */ /* 0x000fe200078e02ff */
[----:B------:R-:W-:Y:S01]  /*00e0*/  LEA.HI R3, R3, R0, RZ, 0x7 ;  /* 0x0000000003037211 */ /* 0x000fe200078f38ff */
[C---:B------:R-:W-:Y:S02]  /*00f0*/  IMAD.SHL.U32 R149, R139.reuse, 0x2, RZ ;  /* 0x000000028b957824 */ /* 0x040fe400078e00ff */
[C---:B------:R-:W-:Y:S01]  /*0100*/  IMAD R152, R139.reuse, 0x5, RZ ;  /* 0x000000058b987824 */ /* 0x040fe200078e02ff */
[----:B------:R-:W-:Y:S01]  /*0110*/  SHF.R.S32.HI R3, RZ, 0x7, R3 ;  /* 0x00000007ff037819 */ /* 0x000fe20000011403 */
[C---:B------:R-:W-:Y:S02]  /*0120*/  IMAD R191, R139.reuse, 0x1c, RZ ;  /* 0x0000001c8bbf7824 */ /* 0x040fe400078e02ff */
[----:B------:R-:W-:Y:S02]  /*0130*/  IMAD R183, R139, 0x18, RZ ;  /* 0x000000188bb77824 */ /* 0x000fe400078e02ff */
[----:B------:R-:W-:Y:S01]  /*0140*/  IMAD.SHL.U32 R4, R3, 0x4, RZ ;  /* 0x0000000403047824 */ /* 0x000fe200078e00ff */
[----:B-1----:R-:W-:Y:S01]  /*0150*/  IABS R10, R9 ;  /* 0x00000009000a7213 */ /* 0x002fe20000000000 */
[----:B------:R-:W-:-:S03]  /*0160*/  IMAD R154, R139, 0x7, RZ ;  /* 0x000000078b9a7824 */ /* 0x000fc600078e02ff */
[-C--:B------:R-:W-:Y:S01]  /*0170*/  IABS R5, R4.reuse ;  /* 0x0000000400057213 */ /* 0x080fe20000000000 */
[C---:B------:R-:W-:Y:S01]  /*0180*/  IMAD R153, R139.reuse, 0x6, RZ ;  /* 0x000000068b997824 */ /* 0x040fe200078e02ff */
[----:B------:R-:W-:Y:S01]  /*0190*/  IABS R11, R4 ;  /* 0x00000004000b7213 */ /* 0x000fe20000000000 */
[C---:B------:R-:W-:Y:S01]  /*01a0*/  IMAD R156, R139.reuse, 0x9, RZ ;  /* 0x000000098b9c7824 */ /* 0x040fe200078e02ff */
[----:B------:R-:W1:Y:S01]  /*01b0*/  I2F.RP R0, R5 ;  /* 0x0000000500007306 */ /* 0x000e620000209400 */
[----:B--2---:R-:W-:Y:S01]  /*01c0*/  LOP3.LUT R100, R148, 0x7f, RZ, 0xc0, !PT ;  /* 0x0000007f94647812 */ /* 0x004fe200078ec0ff */
[C---:B------:R-:W-:Y:S02]  /*01d0*/  IMAD.SHL.U32 R155, R139.reuse, 0x8, RZ ;  /* 0x000000088b9b7824 */ /* 0x040fe400078e00ff */
[C---:B------:R-:W-:Y:S02]  /*01e0*/  IMAD R158, R139.reuse, 0xb, RZ ;  /* 0x0000000b8b9e7824 */ /* 0x040fe400078e02ff */
[----:B------:R-:W-:-:S02]  /*01f0*/  IMAD R157, R139, 0xa, RZ ;  /* 0x0000000a8b9d7824 */ /* 0x000fc400078e02ff */
[C---:B------:R-:W-:Y:S02]  /*0200*/  IMAD R131, R139.reuse, 0x30, RZ ;  /* 0x000000308b837824 */ /* 0x040fe400078e02ff */
[C---:B------:R-:W-:Y:S02]  /*0210*/  IMAD R164, R139.reuse, 0xd, RZ ;  /* 0x0000000d8ba47824 */ /* 0x040fe400078e02ff */
[C---:B------:R-:W-:Y:S02]  /*0220*/  IMAD R166, R139.reuse, 0xf, RZ ;  /* 0x0000000f8ba67824 */ /* 0x040fe400078e02ff */
[C---:B------:R-:W-:Y:S01]  /*0230*/  IMAD R165, R139.reuse, 0xe, RZ ;  /* 0x0000000e8ba57824 */ /* 0x040fe200078e02ff */
[----:B-1----:R-:W1:Y:S01]  /*0240*/  MUFU.RCP R0, R0 ;  /* 0x0000000000007308 */ /* 0x002e620000001000 */
[C---:B------:R-:W-:Y:S02]  /*0250*/  IMAD R172, R139.reuse, 0x11, RZ ;  /* 0x000000118bac7824 */ /* 0x040fe400078e02ff */
[----:B------:R-:W-:-:S02]  /*0260*/  IMAD.SHL.U32 R167, R139, 0x10, RZ ;  /* 0x000000108ba77824 */ /* 0x000fc400078e00ff */
[C---:B------:R-:W-:Y:S02]  /*0270*/  IMAD R174, R139.reuse, 0x13, RZ ;  /* 0x000000138bae7824 */ /* 0x040fe400078e02ff */
[C---:B------:R-:W-:Y:S02]  /*0280*/  IMAD R173, R139.reuse, 0x12, RZ ;  /* 0x000000128bad7824 */ /* 0x040fe400078e02ff */
[C---:B------:R-:W-:Y:S02]  /*0290*/  IMAD R180, R139.reuse, 0x15, RZ ;  /* 0x000000158bb47824 */ /* 0x040fe400078e02ff */
[C---:B------:R-:W-:Y:S02]  /*02a0*/  IMAD R182, R139.reuse, 0x17, RZ ;  /* 0x000000178bb67824 */ /* 0x040fe400078e02ff */
[C---:B------:R-:W-:Y:S02]  /*02b0*/  IMAD R181, R139.reuse, 0x16, RZ ;  /* 0x000000168bb57824 */ /* 0x040fe400078e02ff */
[----:B------:R-:W-:Y:S01]  /*02c0*/  IMAD R188, R139, 0x19, RZ ;  /* 0x000000198bbc7824 */ /* 0x000fe200078e02ff */
[----:B-1----:R-:W-:Y:S01]  /*02d0*/  IADD3 R2, R0, 0xffffffe, RZ ;  /* 0x0ffffffe00027810 */ /* 0x002fe20007ffe0ff */
[----:B------:R-:W-:-:S02]  /*02e0*/  IMAD.MOV R0, RZ, RZ, -R11 ;  /* 0x000000ffff007224 */ /* 0x000fc400078e0a0b */
[C---:B------:R-:W-:Y:S01]  /*02f0*/  IMAD R190, R139.reuse, 0x1b, RZ ;  /* 0x0000001b8bbe7824 */ /* 0x040fe200078e02ff */
[----:B------:R1:W2:Y:S01]  /*0300*/  F2I.FTZ.U32.TRUNC.NTZ R3, R2 ;  /* 0x0000000200037305 */ /* 0x0002a2000021f000 */
[C---:B------:R-:W-:Y:S02]  /*0310*/  IMAD R189, R139.reuse, 0x1a, RZ ;  /* 0x0000001a8bbd7824 */ /* 0x040fe400078e02ff */
[C---:B------:R-:W-:Y:S02]  /*0320*/  IMAD R192, R139.reuse, 0x1d, RZ ;  /* 0x0000001d8bc07824 */ /* 0x040fe400078e02ff */
[C---:B------:R-:W-:Y:S02]  /*0330*/  IMAD R193, R139.reuse, 0x1e, RZ ;  /* 0x0000001e8bc17824 */ /* 0x040fe400078e02ff */
[----:B------:R-:W-:Y:S02]  /*0340*/  IMAD R95, R139, 0x7c, RZ ;  /* 0x0000007c8b5f7824 */ /* 0x000fe400078e02ff */
[----:B-1----:R-:W-:-:S02]  /*0350*/  IMAD.MOV.U32 R2, RZ, RZ, RZ ;  /* 0x000000ffff027224 */ /* 0x002fc400078e00ff */
[C---:B------:R-:W-:Y:S02]  /*0360*/  IMAD R99, R139.reuse, 0x1f, RZ ;  /* 0x0000001f8b637824 */ /* 0x040fe400078e02ff */
[----:B------:R-:W-:Y:S02]  /*0370*/  IMAD.SHL.U32 R161, R100, 0x4, RZ ;  /* 0x0000000464a17824 */ /* 0x000fe400078e00ff */
[----:B------:R-:W-:Y:S02]  /*0380*/  IMAD.SHL.U32 R146, R139, 0x20, RZ ;  /* 0x000000208b927824 */ /* 0x000fe400078e00ff */
[----:B--2---:R-:W-:Y:S01]  /*0390*/  IMAD.MOV R8, RZ, RZ, -R3 ;  /* 0x000000ffff087224 */ /* 0x004fe200078e0a03 */
[C---:B------:R-:W-:Y:S01]  /*03a0*/  LOP3.LUT R160, R161.reuse, 0x20, RZ, 0x3c, !PT ;  /* 0x00000020a1a07812 */ /* 0x040fe200078e3cff */
[----:B------:R-:W-:Y:S01]  /*03b0*/  IMAD.MOV.U32 R199, RZ, RZ, c[0x0][0x18c] ;  /* 0x00006300ffc77624 */ /* 0x000fe200078e00ff */
[C---:B------:R-:W-:Y:S01]  /*03c0*/  LOP3.LUT R147, R161.reuse, 0x40, RZ, 0x3c, !PT ;  /* 0x00000040a1937812 */ /* 0x040fe200078e3cff */
[----:B------:R-:W-:Y:S01]  /*03d0*/  IMAD R7, R8, R5, RZ ;  /* 0x0000000508077224 */ /* 0x000fe200078e02ff */
[----:B------:R-:W-:Y:S01]  /*03e0*/  LOP3.LUT R145, R161, 0x60, RZ, 0x3c, !PT ;  /* 0x00000060a1917812 */ /* 0x000fe200078e3cff */
[----:B------:R-:W-:-:S02]  /*03f0*/  IMAD.MOV.U32 R8, RZ, RZ, R10 ;  /* 0x000000ffff087224 */ /* 0x000fc400078e000a */
[----:B------:R-:W-:-:S04]  /*0400*/  IMAD.HI.U32 R3, R3, R7, R2 ;  /* 0x0000000703037227 */ /* 0x000fc800078e0002 */
[----:B------:R-:W-:Y:S02]  /*0410*/  IMAD.SHL.U32 R199, R199, 0x20, RZ ;  /* 0x00000020c7c77824 */ /* 0x000fe400078e00ff */
[----:B------:R-:W-:-:S04]  /*0420*/  IMAD.HI.U32 R3, R3, R8, RZ ;  /* 0x0000000803037227 */ /* 0x000fc800078e00ff */
[----:B------:R-:W-:-:S05]  /*0430*/  IMAD R0, R3, R0, R8 ;  /* 0x0000000003007224 */ /* 0x000fca00078e0208 */
[----:B------:R-:W-:-:S13]  /*0440*/  ISETP.GT.U32.AND P1, PT, R5, R0, PT ;  /* 0x000000000500720c */ /* 0x000fda0003f24070 */
[----:B------:R-:W-:Y:S01]  /*0450*/  @!P1 IMAD.IADD R0, R0, 0x1, -R5 ;  /* 0x0000000100009824 */ /* 0x000fe200078e0a05 */
[----:B------:R-:W-:Y:S02]  /*0460*/  @!P1 IADD3 R3, R3, 0x1, RZ ;  /* 0x0000000103039810 */ /* 0x000fe40007ffe0ff */
[----:B------:R-:W-:Y:S02]  /*0470*/  ISETP.NE.AND P1, PT, R4, RZ, PT ;  /* 0x000000ff0400720c */ /* 0x000fe40003f25270 */
[----:B------:R-:W-:Y:S02]  /*0480*/  ISETP.GE.U32.AND P0, PT, R0, R5, PT ;  /* 0x000000050000720c */ /* 0x000fe40003f06070 */
[----:B------:R-:W-:-:S04]  /*0490*/  LOP3.LUT R0, R9, R4, RZ, 0x3c, !PT ;  /* 0x0000000409007212 */ /* 0x000fc800078e3cff */
[----:B------:R-:W-:Y:S02]  /*04a0*/  ISETP.GE.AND P2, PT, R0, RZ, PT ;  /* 0x000000ff0000720c */ /* 0x000fe40003f46270 */
[----:B------:R-:W-:-:S05]  /*04b0*/  IADD3 R0, R6, c[0x0][0x178], RZ ;  /* 0x00005e0006007a10 */ /* 0x000fca0007ffe0ff */
[----:B------:R-:W-:-:S05]  /*04c0*/  @P0 IADD3 R3, R3, 0x1, RZ ;  /* 0x0000000103030810 */ /* 0x000fca0007ffe0ff */
[----:B------:R-:W-:Y:S01]  /*04d0*/  IMAD.MOV.U32 R5, RZ, RZ, R3 ;  /* 0x000000ffff057224 */ /* 0x000fe200078e0003 */
[----:B------:R-:W-:-:S03]  /*04e0*/  SHF.R.S32.HI R3, RZ, 0x1f, R0 ;  /* 0x0000001fff037819 */ /* 0x000fc60000011400 */
[----:B------:R-:W-:Y:S01]  /*04f0*/  @!P2 IMAD.MOV R5, RZ, RZ, -R5 ;  /* 0x000000ffff05a224 */ /* 0x000fe200078e0a05 */
[----:B------:R-:W-:Y:S02]  /*0500*/  @!P1 LOP3.LUT R5, RZ, R4, RZ, 0x33, !PT ;  /* 0x00000004ff059212 */ /* 0x000fe400078e33ff */
[----:B------:R-:W-:-:S03]  /*0510*/  LEA.HI R3, R3, R0, RZ, 0x7 ;  /* 0x0000000003037211 */ /* 0x000fc600078f38ff */
[----:B------:R-:W-:Y:S02]  /*0520*/  IMAD.SHL.U32 R2, R5, 0x4, RZ ;  /* 0x0000000405027824 */ /* 0x000fe400078e00ff */
[----:B------:R-:W-:-:S03]  /*0530*/  IMAD.MOV R5, RZ, RZ, -R5 ;  /* 0x000000ffff057224 */ /* 0x000fc600078e0a05 */
[----:B------:R-:W-:Y:S01]  /*0540*/  LEA.HI.SX32 R3, R3, -R2, 0x19 ;  /* 0x8000000203037211 */ /* 0x000fe200078fcaff */
[----:B------:R-:W-:-:S03]  /*0550*/  IMAD R4, R4, R5, R9 ;  /* 0x0000000504047224 */ /* 0x000fc600078e0209 */
[----:B------:R-:W-:-:S04]  /*0560*/  IMNMX R3, R3, 0x4, PT ;  /* 0x0000000403037817 */ /* 0x000fc80003800200 */
[----:B------:R-:W-:-:S04]  /*0570*/  IABS R11, R3 ;  /* 0x00000003000b7213 */ /* 0x000fc80000000000 */
[----:B------:R-:W1:Y:S08]  /*0580*/  I2F.RP R0, R11 ;  /* 0x0000000b00007306 */ /* 0x000e700000209400 */
[----:B-1----:R-:W1:Y:S02]  /*0590*/  MUFU.RCP R0, R0 ;  /* 0x0000000000007308 */ /* 0x002e640000001000 */
[----:B-1----:R-:W-:-:S02]  /*05a0*/  IADD3 R6, R0, 0xffffffe, RZ ;  /* 0x0ffffffe00067810 */ /* 0x002fc40007ffe0ff */
[----:B------:R-:W-:-:S04]  /*05b0*/  IABS R0, R4 ;  /* 0x0000000400007213 */ /* 0x000fc80000000000 */
[----:B------:R1:W2:Y:S02]  /*05c0*/  F2I.FTZ.U32.TRUNC.NTZ R7, R6 ;  /* 0x0000000600077305 */ /* 0x0002a4000021f000 */
[----:B-1----:R-:W-:Y:S02]  /*05d0*/  IMAD.MOV.U32 R6, RZ, RZ, RZ ;  /* 0x000000ffff067224 */ /* 0x002fe400078e00ff */
[----:B--2---:R-:W-:-:S04]  /*05e0*/  IMAD.MOV R8, RZ, RZ, -R7 ;  /* 0x000000ffff087224 */ /* 0x004fc800078e0a07 */
[----:B------:R-:W-:Y:S01]  /*05f0*/  IMAD R5, R8, R11, RZ ;  /* 0x0000000b08057224 */ /* 0x000fe200078e02ff */
[----:B------:R-:W-:-:S03]  /*0600*/  IABS R8, R3 ;  /* 0x0000000300087213 */ /* 0x000fc60000000000 */
[----:B------:R-:W-:Y:S01]  /*0610*/  IMAD.HI.U32 R7, R7, R5, R6 ;  /* 0x0000000507077227 */ /* 0x000fe200078e0006 */
[----:B------:R-:W-:-:S03]  /*0620*/  IABS R6, c[0x0][0x17c] ;  /* 0x00005f0000067a13 */ /* 0x000fc60000000000 */
[----:B------:R-:W-:Y:S02]  /*0630*/  IMAD.MOV R8, RZ, RZ, -R8 ;  /* 0x000000ffff087224 */ /* 0x000fe400078e0a08 */
[----:B------:R-:W-:Y:S02]  /*0640*/  IMAD.HI.U32 R5, R7, R0, RZ ;  /* 0x0000000007057227 */ /* 0x000fe400078e00ff */
[----:B------:R-:W1:Y:S02]  /*0650*/  I2F.RP R7, R6 ;  /* 0x0000000600077306 */ /* 0x000e640000209400 */
[----:B------:R-:W-:-:S05]  /*0660*/  IMAD R0, R5, R8, R0 ;  /* 0x0000000805007224 */ /* 0x000fca00078e0200 */
[----:B------:R-:W-:Y:S01]  /*0670*/  ISETP.GT.U32.AND P1, PT, R11, R0, PT ;  /* 0x000000000b00720c */ /* 0x000fe20003f24070 */
[----:B-1----:R-:W1:-:S12]  /*0680*/  MUFU.RCP R7, R7 ;  /* 0x0000000700077308 */ /* 0x002e580000001000 */
[----:B------:R-:W-:Y:S01]  /*0690*/  @!P1 IMAD.IADD R0, R0, 0x1, -R11 ;  /* 0x0000000100009824 */ /* 0x000fe200078e0a0b */
[----:B------:R-:W-:Y:S02]  /*06a0*/  @!P1 IADD3 R5, R5, 0x1, RZ ;  /* 0x0000000105059810 */ /* 0x000fe40007ffe0ff */
[----:B------:R-:W-:Y:S02]  /*06b0*/  ISETP.NE.AND P1, PT, R3, RZ, PT ;  /* 0x000000ff0300720c */ /* 0x000fe40003f25270 */
[----:B------:R-:W-:Y:S02]  /*06c0*/  ISETP.GE.U32.AND P0, PT, R0, R11, PT ;  /* 0x0000000b0000720c */ /* 0x000fe40003f06070 */
[----:B------:R-:W-:-:S04]  /*06d0*/  LOP3.LUT R0, R4, R3, RZ, 0x3c, !PT ;  /* 0x0000000304007212 */ /* 0x000fc800078e3cff */
[----:B------:R-:W-:Y:S02]  /*06e0*/  ISETP.GE.AND P2, PT, R0, RZ, PT ;  /* 0x000000ff0000720c */ /* 0x000fe40003f46270 */
[----:B-1----:R-:W-:Y:S02]  /*06f0*/  IADD3 R8, R7, 0xffffffe, RZ ;  /* 0x0ffffffe07087810 */ /* 0x002fe40007ffe0ff */
[----:B------:R-:W-:Y:S02]  /*0700*/  SHF.R.U32.HI R0, RZ, 0x5, R148 ;  /* 0x00000005ff007819 */ /* 0x000fe40000011694 */
[----:B------:R1:W2:Y:S01]  /*0710*/  F2I.FTZ.U32.TRUNC.NTZ R9, R8 ;  /* 0x0000000800097305 */ /* 0x0002a2000021f000 */
[----:B------:R-:W-:Y:S02]  /*0720*/  @P0 IADD3 R5, R5, 0x1, RZ ;  /* 0x0000000105050810 */ /* 0x000fe40007ffe0ff */
[----:B------:R-:W-:-:S04]  /*0730*/  SGXT.U32 R0, R0, 0x2 ;  /* 0x000000020000781a */ /* 0x000fc80000000000 */
[----:B------:R-:W-:Y:S01]  /*0740*/  @!P2 IMAD.MOV R5, RZ, RZ, -R5 ;  /* 0x000000ffff05a224 */ /* 0x000fe200078e0a05 */
[----:B------:R-:W-:Y:S01]  /*0750*/  @!P1 LOP3.LUT R5, RZ, R3, RZ, 0x33, !PT ;  /* 0x00000003ff059212 */ /* 0x000fe200078e33ff */
[----:B-1----:R-:W-:-:S04]  /*0760*/  IMAD.MOV.U32 R8, RZ, RZ, RZ ;  /* 0x000000ffff087224 */ /* 0x002fc800078e00ff */
[----:B------:R-:W-:Y:S02]  /*0770*/  IMAD.SHL.U32 R195, R5, 0x80, RZ ;  /* 0x0000008005c37824 */ /* 0x000fe400078e00ff */
[----:B------:R-:W-:Y:S02]  /*0780*/  IMAD.MOV R5, RZ, RZ, -R5 ;  /* 0x000000ffff057224 */ /* 0x000fe400078e0a05 */
[----:B--2---:R-:W-:Y:S01]  /*0790*/  IMAD.MOV R7, RZ, RZ, -R9 ;  /* 0x000000ffff077224 */ /* 0x004fe200078e0a09 */
[----:B------:R-:W-:Y:S01]  /*07a0*/  LOP3.LUT R0, R195, R0, RZ, 0xfc, !PT ;  /* 0x00000000c3007212 */ /* 0x000fe200078efcff */
[----:B------:R-:W-:Y:S02]  /*07b0*/  IMAD R3, R3, R5, R4 ;  /* 0x0000000503037224 */ /* 0x000fe400078e0204 */
[----:B------:R-:W-:Y:S01]  /*07c0*/  IMAD R7, R7, R6, RZ ;  /* 0x0000000607077224 */ /* 0x000fe200078e02ff */
[----:B------:R-:W-:Y:S01]  /*07d0*/  IABS R11, R0 ;  /* 0x00000000000b7213 */ /* 0x000fe20000000000 */
[----:B------:R-:W-:Y:S01]  /*07e0*/  IMAD.IADD R3, R2, 0x1, R3 ;  /* 0x0000000102037824 */ /* 0x000fe200078e0203 */
[C---:B------:R-:W-:Y:S01]  /*07f0*/  LOP3.LUT R21, R0.reuse, 0x7c, RZ, 0xfc, !PT ;  /* 0x0000007c00157812 */ /* 0x040fe200078efcff */
[----:B------:R-:W-:Y:S01]  /*0800*/  IMAD.HI.U32 R8, R9, R7, R8 ;  /* 0x0000000709087227 */ /* 0x000fe200078e0008 */
[----:B------:R-:W-:-:S02]  /*0810*/  LOP3.LUT R12, R0, 0x4, RZ, 0xfc, !PT ;  /* 0x00000004000c7812 */ /* 0x000fc400078efcff */
[----:B------:R-:W-:Y:S01]  /*0820*/  IABS R19, R21 ;  /* 0x0000001500137213 */ /* 0x000fe20000000000 */
[----:B------:R-:W-:Y:S01]  /*0830*/  IMAD R26, R3, 0x80, R100 ;  /* 0x00000080031a7824 */ /* 0x000fe200078e0264 */
[----:B------:R-:W-:Y:S01]  /*0840*/  LOP3.LUT R14, R0, 0x8, RZ, 0xfc, !PT ;  /* 0x00000008000e7812 */ /* 0x000fe200078efcff */
[----:B------:R-:W-:Y:S01]  /*0850*/  IMAD.HI.U32 R7, R8, R11, RZ ;  /* 0x0000000b08077227 */ /* 0x000fe200078e00ff */
[----:B------:R-:W-:Y:S02]  /*0860*/  IABS R13, R12 ;  /* 0x0000000c000d7213 */ /* 0x000fe40000000000 */
[----:B------:R-:W-:Y:S01]  /*0870*/  IABS R15, R14 ;  /* 0x0000000e000f7213 */ /* 0x000fe20000000000 */
[----:B------:R-:W-:Y:S01]  /*0880*/  IMAD.MOV R7, RZ, RZ, -R7 ;  /* 0x000000ffff077224 */ /* 0x000fe200078e0a07 */
[----:B------:R-:W-:Y:S01]  /*0890*/  LOP3.LUT R16, R0, 0xc, RZ, 0xfc, !PT ;  /* 0x0000000c00107812 */ /* 0x000fe200078efcff */
[----:B------:R-:W-:Y:S01]  /*08a0*/  IMAD.HI.U32 R9, R8, R19, RZ ;  /* 0x0000001308097227 */ /* 0x000fe200078e00ff */
[----:B------:R-:W-:Y:S01]  /*08b0*/  LOP3.LUT R18, R0, 0x10, RZ, 0xfc, !PT ;  /* 0x0000001000127812 */ /* 0x000fe200078efcff */
[----:B------:R1:W-:Y:S01]  /*08c0*/  STL [R1+0x38], R26 ;  /* 0x0000381a01007387 */ /* 0x0003e20000100800 */
[----:B------:R-:W-:Y:S01]  /*08d0*/  IABS R17, R16 ;  /* 0x0000001000117213 */ /* 0x000fe20000000000 */
[----:B------:R-:W-:Y:S01]  /*08e0*/  IMAD R7, R6, R7, R11 ;  /* 0x0000000706077224 */ /* 0x000fe200078e020b */
[----:B------:R-:W-:Y:S01]  /*08f0*/  LOP3.LUT R20, R0, 0x14, RZ, 0xfc, !PT ;  /* 0x0000001400147812 */ /* 0x000fe200078efcff */
[----:B------:R-:W-:Y:S01]  /*0900*/  IMAD.MOV R10, RZ, RZ, -R9 ;  /* 0x000000ffff0a7224 */ /* 0x000fe200078e0a09 */
[----:B------:R-:W-:Y:S01]  /*0910*/  ISETP.GE.AND P5, PT, R12, RZ, PT ;  /* 0x000000ff0c00720c */ /* 0x000fe20003fa6270 */
[----:B------:R-:W-:Y:S01]  /*0920*/  IMAD.HI.U32 R9, R8, R13, RZ ;  /* 0x0000000d08097227 */ /* 0x000fe200078e00ff */
[----:B------:R-:W-:-:S02]  /*0930*/  ISETP.GT.U32.AND P1, PT, R6, R7, PT ;  /* 0x000000070600720c */ /* 0x000fc40003f24070 */
[----:B------:R-:W-:Y:S01]  /*0940*/  IABS R12, R20 ;  /* 0x00000014000c7213 */ /* 0x000fe20000000000 */
[----:B------:R-:W-:Y:S01]  /*0950*/  IMAD R19, R6, R10, R19 ;  /* 0x0000000a06137224 */ /* 0x000fe200078e0213 */
[----:B------:R-:W-:Y:S01]  /*0960*/  LOP3.LUT R24, R0, 0x44, RZ, 0xfc, !PT ;  /* 0x0000004400187812 */ /* 0x000fe200078efcff */
[----:B------:R-:W-:Y:S01]  /*0970*/  IMAD.HI.U32 R10, R8, R15, RZ ;  /* 0x0000000f080a7227 */ /* 0x000fe200078e00ff */
[----:B------:R-:W-:Y:S02]  /*0980*/  LOP3.LUT R22, R0, 0x40, RZ, 0xfc, !PT ;  /* 0x0000004000167812 */ /* 0x000fe400078efcff */
[C---:B------:R-:W-:Y:S01]  /*0990*/  ISETP.GT.U32.AND P2, PT, R6.reuse, R19, PT ;  /* 0x000000130600720c */ /* 0x040fe20003f44070 */
[----:B------:R-:W-:Y:S01]  /*09a0*/  IMAD.MOV R9, RZ, RZ, -R9 ;  /* 0x000000ffff097224 */ /* 0x000fe200078e0a09 */
[----:B------:R-:W-:Y:S01]  /*09b0*/  IABS R41, R24 ;  /* 0x0000001800297213 */ /* 0x000fe20000000000 */
[----:B------:R-:W-:Y:S01]  /*09c0*/  IMAD.MOV R10, RZ, RZ, -R10 ;  /* 0x000000ffff0a7224 */ /* 0x000fe200078e0a0a */
[----:B------:R-:W-:Y:S01]  /*09d0*/  IABS R39, R22 ;  /* 0x0000001600277213 */ /* 0x000fe20000000000 */
[----:B------:R-:W-:-:S02]  /*09e0*/  IMAD R9, R6, R9, R13 ;  /* 0x0000000906097224 */ /* 0x000fc400078e020d */
[C---:B------:R-:W-:Y:S01]  /*09f0*/  IMAD R11, R6.reuse, R10, R15 ;  /* 0x0000000a060b7224 */ /* 0x040fe200078e020f */
[----:B------:R-:W-:Y:S01]  /*0a00*/  IABS R15, R18 ;  /* 0x00000012000f7213 */ /* 0x000fe20000000000 */
[--C-:B------:R-:W-:Y:S01]  /*0a10*/  @!P1 IMAD.IADD R7, R7, 0x1, -R6.reuse ;  /* 0x0000000107079824 */ /* 0x100fe200078e0a06 */
[----:B------:R-:W-:Y:S01]  /*0a20*/  ISETP.GT.U32.AND P0, PT, R6, R9, PT ;  /* 0x000000090600720c */ /* 0x000fe20003f04070 */
[----:B------:R-:W-:Y:S01]  /*0a30*/  IMAD.HI.U32 R10, R8, R17, RZ ;  /* 0x00000011080a7227 */ /* 0x000fe200078e00ff */
[C---:B------:R-:W-:Y:S02]  /*0a40*/  ISETP.GT.U32.AND P3, PT, R6.reuse, R11, PT ;  /* 0x0000000b0600720c */ /* 0x040fe40003f64070 */
[----:B------:R-:W-:Y:S01]  /*0a50*/  ISETP.GT.U32.AND P4, PT, R6, R7, PT ;  /* 0x000000070600720c */ /* 0x000fe20003f84070 */
[----:B------:R-:W-:Y:S01]  /*0a60*/  @!P2 IMAD.IADD R19, R19, 0x1, -R6 ;  /* 0x000000011313a824 */ /* 0x000fe200078e0a06 */
[----:B------:R-:W-:Y:S01]  /*0a70*/  ISETP.GE.AND P1, PT, R14, RZ, PT ;  /* 0x000000ff0e00720c */ /* 0x000fe20003f26270 */
[----:B------:R-:W-:Y:S01]  /*0a80*/  IMAD.MOV R10, RZ, RZ, -R10 ;  /* 0x000000ffff0a7224 */ /* 0x000fe200078e0a0a */
[----:B------:R-:W-:-:S02]  /*0a90*/  LOP3.LUT R14, R0, 0x24, RZ, 0xfc, !PT ;  /* 0x00000024000e7812 */ /* 0x000fc400078efcff */
[C---:B------:R-:W-:Y:S01]  /*0aa0*/  ISETP.GT.U32.AND P6, PT, R6.reuse, R19, PT ;  /* 0x000000130600720c */ /* 0x040fe20003fc4070 */
[----:B------:R-:W-:Y:S01]  /*0ab0*/  IMAD R13, R6, R10, R17 ;  /* 0x0000000a060d7224 */ /* 0x000fe200078e0211 */
[----:B------:R-:W-:Y:S01]  /*0ac0*/  IABS R25, R14 ;  /* 0x0000000e00197213 */ /* 0x000fe20000000000 */
[--C-:B------:R-:W-:Y:S01]  /*0ad0*/  @!P0 IMAD.IADD R9, R9, 0x1, -R6.reuse ;  /* 0x0000000109098824 */ /* 0x100fe200078e0a06 */
[----:B------:R-:W-:Y:S01]  /*0ae0*/  ISETP.GE.AND P0, PT, R0, RZ, PT ;  /* 0x000000ff0000720c */ /* 0x000fe20003f06270 */
[--C-:B------:R-:W-:Y:S01]  /*0af0*/  @!P3 IMAD.IADD R11, R11, 0x1, -R6.reuse ;  /* 0x000000010b0bb824 */ /* 0x100fe200078e0a06 */
[----:B------:R-:W-:Y:S01]  /*0b00*/  ISETP.GE.AND P3, PT, R21, RZ, PT ;  /* 0x000000ff1500720c */ /* 0x000fe20003f66270 */
[----:B------:R-:W-:Y:S01]  /*0b10*/  @!P4 IMAD.IADD R7, R7, 0x1, -R6 ;  /* 0x000000010707c824 */ /* 0x000fe200078e0a06 */
[----:B------:R-:W-:Y:S01]  /*0b20*/  ISETP.GT.U32.AND P4, PT, R6, R13, PT ;  /* 0x0000000d0600720c */ /* 0x000fe20003f84070 */
[----:B------:R-:W-:Y:S01]  /*0b30*/  IMAD.HI.U32 R10, R8, R15, RZ ;  /* 0x0000000f080a7227 */ /* 0x000fe200078e00ff */
[----:B------:R-:W-:-:S03]  /*0b40*/  ISETP.GT.U32.AND P2, PT, R6, R9, PT ;  /* 0x000000090600720c */ /* 0x000fc60003f44070 */
[----:B------:R-:W-:Y:S02]  /*0b50*/  IMAD.MOV.U32 R17, RZ, RZ, R12 ;  /* 0x000000ffff117224 */ /* 0x000fe400078e000c */
[----:B------:R-:W-:Y:S01]  /*0b60*/  @!P6 IMAD.IADD R19, R19, 0x1, -R6 ;  /* 0x000000011313e824 */ /* 0x000fe200078e0a06 */
[----:B------:R-:W-:Y:S01]  /*0b70*/  ISETP.GT.U32.AND P6, PT, R6, R11, PT ;  /* 0x0000000b0600720c */ /* 0x000fe20003fc4070 */
[----:B------:R-:W-:Y:S02]  /*0b80*/  IMAD.MOV R10, RZ, RZ, -R10 ;  /* 0x000000ffff0a7224 */ /* 0x000fe400078e0a0a */
[----:B------:R-:W-:-:S04]  /*0b90*/  IMAD.HI.U32 R12, R8, R17, RZ ;  /* 0x00000011080c7227 */ /* 0x000fc800078e00ff */
[----:B------:R-:W-:Y:S01]  /*0ba0*/  IMAD R15, R6, R10, R15 ;  /* 0x0000000a060f7224 */ /* 0x000fe200078e020f */
[----:B------:R-:W-:Y:S01]  /*0bb0*/  LOP3.LUT R10, R0, 0x18, RZ, 0xfc, !PT ;  /* 0x00000018000a7812 */ /* 0x000fe200078efcff */
[----:B------:R-:W-:Y:S02]  /*0bc0*/  IMAD.MOV.U32 R69, RZ, RZ, R19 ;  /* 0x000000ffff457224 */ /* 0x000fe400078e0013 */
[----:B------:R-:W-:Y:S01]  /*0bd0*/  IMAD.MOV R12, RZ, RZ, -R12 ;  /* 0x000000ffff0c7224 */ /* 0x000fe200078e0a0c */
[----:B------:R-:W-:Y:S01]  /*0be0*/  IABS R19, R10 ;  /* 0x0000000a00137213 */ /* 0x000fe20000000000 */
[--C-:B------:R-:W-:Y:S02]  /*0bf0*/  @!P4 IMAD.IADD R13, R13, 0x1, -R6.reuse ;  /* 0x000000010d0dc824 */ /* 0x100fe400078e0a06 */
[----:B------:R-:W-:Y:S01]  /*0c00*/  @!P3 IMAD.MOV R69, RZ, RZ, -R69 ;  /* 0x000000ffff45b224 */ /* 0x000fe200078e0a45 */
[C---:B------:R-:W-:Y:S01]  /*0c10*/  ISETP.GT.U32.AND P3, PT, R6.reuse, R15, PT ;  /* 0x0000000f0600720c */ /* 0x040fe20003f64070 */
[--C-:B------:R-:W-:Y:S01]  /*0c20*/  @!P2 IMAD.IADD R9, R9, 0x1, -R6.reuse ;  /* 0x000000010909a824 */ /* 0x100fe200078e0a06 */
[C---:B------:R-:W-:Y:S01]  /*0c30*/  ISETP.GT.U32.AND P4, PT, R6.reuse, R13, PT ;  /* 0x0000000d0600720c */ /* 0x040fe20003f84070 */
[----:B------:R-:W-:Y:S01]  /*0c40*/  IMAD R17, R6, R12, R17 ;  /* 0x0000000c06117224 */ /* 0x000fe200078e0211 */
[----:B------:R-:W-:Y:S01]  /*0c50*/  ISETP.GE.AND P2, PT, R18, RZ, PT ;  /* 0x000000ff1200720c */ /* 0x000fe20003f46270 */
[----:B------:R-:W-:Y:S01]  /*0c60*/  @!P5 IMAD.MOV R9, RZ, RZ, -R9 ;  /* 0x000000ffff09d224 */ /* 0x000fe200078e0a09 */
[----:B------:R-:W-:Y:S01]  /*0c70*/  LOP3.LUT R12, R0, 0x20, RZ, 0xfc, !PT ;  /* 0x00000020000c7812 */ /* 0x000fe200078efcff */
[--C-:B------:R-:W-:Y:S01]  /*0c80*/  @!P6 IMAD.IADD R11, R11, 0x1, -R6.reuse ;  /* 0x000000010b0be824 */ /* 0x100fe200078e0a06 */
[----:B------:R-:W-:Y:S01]  /*0c90*/  ISETP.GT.U32.AND P5, PT, R6, R17, PT ;  /* 0x000000110600720c */ /* 0x000fe20003fa4070 */
[----:B------:R-:W-:Y:S01]  /*0ca0*/  @!P0 IMAD.MOV R7, RZ, RZ, -R7 ;  /* 0x000000ffff078224 */ /* 0x000fe200078e0a07 */
[----:B------:R-:W-:Y:S01]  /*0cb0*/  ISETP.GE.AND P6, PT, R20, RZ, PT ;  /* 0x000000ff1400720c */ /* 0x000fe20003fc6270 */
[----:B------:R-:W-:Y:S01]  /*0cc0*/  @!P1 IMAD.MOV R11, RZ, RZ, -R11 ;  /* 0x000000ffff0b9224 */ /* 0x000fe200078e0a0b */
[----:B------:R-:W-:Y:S01]  /*0cd0*/  ISETP.GE.AND P1, PT, R10, RZ, PT ;  /* 0x000000ff0a00720c */ /* 0x000fe20003f26270 */
[--C-:B------:R-:W-:Y:S01]  /*0ce0*/  @!P3 IMAD.IADD R15, R15, 0x1, -R6.reuse ;  /* 0x000000010f0fb824 */ /* 0x100fe200078e0a06 */
[----:B------:R-:W-:Y:S01]  /*0cf0*/  LOP3.LUT R10, R0, 0x1c, RZ, 0xfc, !PT ;  /* 0x0000001c000a7812 */ /* 0x000fe200078efcff */
[----:B------:R-:W-:Y:S01]  /*0d00*/  @!P4 IMAD.IADD R13, R13, 0x1, -R6 ;  /* 0x000000010d0dc824 */ /* 0x000fe200078e0a06 */
[----:B------:R-:W-:-:S02]  /*0d10*/  ISETP.GE.AND P0, PT, R16, RZ, PT ;  /* 0x000000ff1000720c */ /* 0x000fc40003f06270 */
[----:B------:R-:W-:Y:S02]  /*0d20*/  ISETP.GE.AND P4, PT, R10, RZ, PT ;  /* 0x000000ff0a00720c */ /* 0x000fe40003f86270 */
[----:B------:R-:W-:Y:S01]  /*0d30*/  IABS R21, R10 ;  /* 0x0000000a00157213 */ /* 0x000fe20000000000 */
[----:B------:R-:W-:Y:S01]  /*0d40*/  @!P5 IMAD.IADD R17, R17, 0x1, -R6 ;  /* 0x000000011111d824 */ /* 0x000fe200078e0a06 */
[----:B------:R-:W-:Y:S01]  /*0d50*/  ISETP.GT.U32.AND P3, PT, R6, R15, PT ;  /* 0x0000000f0600720c */ /* 0x000fe20003f64070 */
[----:B------:R-:W-:Y:S01]  /*0d60*/  IMAD.HI.U32 R10, R8, R19, RZ ;  /* 0x00000013080a7227 */ /* 0x000fe200078e00ff */
[----:B------:R-:W-:Y:S02]  /*0d70*/  IABS R23, R12 ;  /* 0x0000000c00177213 */ /* 0x000fe40000000000 */
[----:B------:R-:W-:Y:S01]  /*0d80*/  ISETP.GT.U32.AND P5, PT, R6, R17, PT ;  /* 0x000000110600720c */ /* 0x000fe20003fa4070 */
[----:B------:R-:W-:Y:S01]  /*0d90*/  IMAD.MOV R10, RZ, RZ, -R10 ;  /* 0x000000ffff0a7224 */ /* 0x000fe200078e0a0a */
[----:B------:R-:W-:Y:S01]  /*0da0*/  LOP3.LUT R16, R0, 0x30, RZ, 0xfc, !PT ;  /* 0x0000003000107812 */ /* 0x000fe200078efcff */
[----:B------:R-:W-:Y:S01]  /*0db0*/  @!P0 IMAD.MOV R13, RZ, RZ, -R13 ;  /* 0x000000ffff0d8224 */ /* 0x000fe200078e0a0d */
[----:B------:R-:W-:Y:S01]  /*0dc0*/  ISETP.GE.AND P0, PT, R12, RZ, PT ;  /* 0x000000ff0c00720c */ /* 0x000fe20003f06270 */
[----:B------:R-:W-:Y:S01]  /*0dd0*/  IMAD R19, R6, R10, R19 ;  /* 0x0000000a06137224 */ /* 0x000fe200078e0213 */
[----:B------:R-:W-:Y:S01]  /*0de0*/  IABS R31, R16 ;  /* 0x00000010001f7213 */ /* 0x000fe20000000000 */
[----:B------:R-:W-:Y:S01]  /*0df0*/  IMAD.HI.U32 R10, R8, R21, RZ ;  /* 0x00000015080a7227 */ /* 0x000fe200078e00ff */
[----:B------:R-:W-:-:S02]  /*0e00*/  LOP3.LUT R18, R0, 0x34, RZ, 0xfc, !PT ;  /* 0x0000003400127812 */ /* 0x000fc400078efcff */
[----:B------:R-:W-:Y:S01]  /*0e10*/  LOP3.LUT R20, R0, 0x38, RZ, 0xfc, !PT ;  /* 0x0000003800147812 */ /* 0x000fe200078efcff */
[----:B------:R-:W-:Y:S01]  /*0e20*/  @!P3 IMAD.IADD R15, R15, 0x1, -R6 ;  /* 0x000000010f0fb824 */ /* 0x000fe200078e0a06 */
[----:B------:R-:W-:Y:S01]  /*0e30*/  ISETP.GT.U32.AND P3, PT, R6, R19, PT ;  /* 0x000000130600720c */ /* 0x000fe20003f64070 */
[----:B------:R-:W-:Y:S01]  /*0e40*/  IMAD.MOV R10, RZ, RZ, -R10 ;  /* 0x000000ffff0a7224 */ /* 0x000fe200078e0a0a */
[----:B------:R-:W-:Y:S01]  /*0e50*/  IABS R33, R18 ;  /* 0x0000001200217213 */ /* 0x000fe20000000000 */
[----:B------:R-:W-:Y:S01]  /*0e60*/  @!P5 IMAD.IADD R17, R17, 0x1, -R6 ;  /* 0x000000011111d824 */ /* 0x000fe200078e0a06 */
[----:B------:R-:W-:Y:S01]  /*0e70*/  ISETP.GE.AND P5, PT, R14, RZ, PT ;  /* 0x000000ff0e00720c */ /* 0x000fe20003fa6270 */
[----:B------:R-:W-:Y:S01]  /*0e80*/  IMAD R21, R6, R10, R21 ;  /* 0x0000000a06157224 */ /* 0x000fe200078e0215 */
[----:B------:R-:W-:Y:S01]  /*0e90*/  LOP3.LUT R14, R0, 0x2c, RZ, 0xfc, !PT ;  /* 0x0000002c000e7812 */ /* 0x000fe200078efcff */
[----:B------:R-:W-:Y:S01]  /*0ea0*/  @!P6 IMAD.MOV R17, RZ, RZ, -R17 ;  /* 0x000000ffff11e224 */ /* 0x000fe200078e0a11 */
[----:B------:R-:W-:Y:S01]  /*0eb0*/  IABS R35, R20 ;  /* 0x0000001400237213 */ /* 0x000fe20000000000 */
[----:B------:R-:W-:Y:S01]  /*0ec0*/  IMAD.HI.U32 R12, R8, R23, RZ ;  /* 0x00000017080c7227 */ /* 0x000fe200078e00ff */
[----:B------:R-:W-:-:S02]  /*0ed0*/  ISETP.GT.U32.AND P6, PT, R6, R21, PT ;  /* 0x000000150600720c */ /* 0x000fc40003fc4070 */
[----:B------:R-:W-:Y:S01]  /*0ee0*/  IABS R29, R14 ;  /* 0x0000000e001d7213 */ /* 0x000fe20000000000 */
[----:B------:R-:W-:Y:S02]  /*0ef0*/  @!P3 IMAD.IADD R19, R19, 0x1, -R6 ;  /* 0x000000011313b824 */ /* 0x000fe400078e0a06 */
[----:B------:R-:W-:Y:S02]  /*0f00*/  @!P2 IMAD.MOV R15, RZ, RZ, -R15 ;  /* 0x000000ffff0fa224 */ /* 0x000fe400078e0a0f */
[----:B------:R-:W-:Y:S01]  /*0f10*/  IMAD.MOV R12, RZ, RZ, -R12 ;  /* 0x000000ffff0c7224 */ /* 0x000fe200078e0a0c */
[----:B------:R-:W-:Y:S01]  /*0f20*/  ISETP.GT.U32.AND P2, PT, R6, R19, PT ;  /* 0x000000130600720c */ /* 0x000fe20003f44070 */
[----:B------:R-:W-:-:S04]  /*0f30*/  IMAD.HI.U32 R10, R8, R25, RZ ;  /* 0x00000019080a7227 */ /* 0x000fc800078e00ff */
[----:B------:R-:W-:Y:S02]  /*0f40*/  @!P6 IMAD.IADD R21, R21, 0x1, -R6 ;  /* 0x000000011515e824 */ /* 0x000fe400078e0a06 */
[----:B------:R-:W-:Y:S01]  /*0f50*/  IMAD R23, R6, R12, R23 ;  /* 0x0000000c06177224 */ /* 0x000fe200078e0217 */
[----:B------:R-:W-:Y:S01]  /*0f60*/  LOP3.LUT R12, R0, 0x28, RZ, 0xfc, !PT ;  /* 0x00000028000c7812 */ /* 0x000fe200078efcff */
[----:B------:R-:W-:Y:S01]  /*0f70*/  IMAD.MOV R10, RZ, RZ, -R10 ;  /* 0x000000ffff0a7224 */ /* 0x000fe200078e0a0a */
[C---:B------:R-:W-:Y:S02]  /*0f80*/  ISETP.GT.U32.AND P6, PT, R6.reuse, R21, PT ;  /* 0x000000150600720c */ /* 0x040fe40003fc4070 */
[----:B------:R-:W-:Y:S01]  /*0f90*/  IABS R27, R12 ;  /* 0x0000000c001b7213 */ /* 0x000fe20000000000 */
[----:B------:R-:W-:Y:S01]  /*0fa0*/  @!P2 IMAD.IADD R19, R19, 0x1, -R6 ;  /* 0x000000011313a824 */ /* 0x000fe200078e0a06 */
[C---:B------:R-:W-:Y:S01]  /*0fb0*/  ISETP.GT.U32.AND P2, PT, R6.reuse, R23, PT ;  /* 0x000000170600720c */ /* 0x040fe20003f44070 */
[----:B------:R-:W-:Y:S01]  /*0fc0*/  IMAD R25, R6, R10, R25 ;  /* 0x0000000a06197224 */ /* 0x000fe200078e0219 */
[----:B------:R-:W-:Y:S01]  /*0fd0*/  ISETP.GE.AND P3, PT, R12, RZ, PT ;  /* 0x000000ff0c00720c */ /* 0x000fe20003f66270 */
[----:B------:R-:W-:-:S04]  /*0fe0*/  IMAD.HI.U32 R10, R8, R27, RZ ;  /* 0x0000001b080a7227 */ /* 0x000fc800078e00ff */
[----:B------:R-:W-:-:S04]  /*0ff0*/  IMAD.HI.U32 R12, R8, R29, RZ ;  /* 0x0000001d080c7227 */ /* 0x000fc800078e00ff */
[----:B------:R-:W-:Y:S02]  /*1000*/  IMAD.MOV R10, RZ, RZ, -R10 ;  /* 0x000000ffff0a7224 */ /* 0x000fe400078e0a0a */
[----:B------:R-:W-:Y:S01]  /*1010*/  @!P6 IMAD.IADD R21, R21, 0x1, -R6 ;  /* 0x000000011515e824 */ /* 0x000fe200078e0a06 */
[C---:B------:R-:W-:Y:S01]  /*1020*/  ISETP.GT.U32.AND P6, PT, R6.reuse, R25, PT ;  /* 0x000000190600720c */ /* 0x040fe20003fc4070 */
[----:B------:R-:W-:Y:S02]  /*1030*/  IMAD.MOV R12, RZ, RZ, -R12 ;  /* 0x000000ffff0c7224 */ /* 0x000fe400078e0a0c */
[----:B------:R-:W-:Y:S02]  /*1040*/  IMAD R27, R6, R10, R27 ;  /* 0x0000000a061b7224 */ /* 0x000fe400078e021b */
[----:B------:R-:W-:-:S04]  /*1050*/  IMAD.HI.U32 R10, R8, R31, RZ ;  /* 0x0000001f080a7227 */ /* 0x000fc800078e00ff */
[C---:B------:R-:W-:Y:S02]  /*1060*/  IMAD R29, R6.reuse, R12, R29 ;  /* 0x0000000c061d7224 */ /* 0x040fe400078e021d */
[----:B------:R-:W-:Y:S02]  /*1070*/  @!P2 IMAD.IADD R23, R23, 0x1, -R6 ;  /* 0x000000011717a824 */ /* 0x000fe400078e0a06 */
[----:B------:R-:W-:Y:S02]  /*1080*/  IMAD.MOV R12, RZ, RZ, -R10 ;  /* 0x000000ffff0c7224 */ /* 0x000fe400078e0a0a */
[----:B------:R-:W-:Y:S01]  /*1090*/  @!P1 IMAD.MOV R19, RZ, RZ, -R19 ;  /* 0x000000ffff139224 */ /* 0x000fe200078e0a13 */
[C---:B------:R-:W-:Y:S01]  /*10a0*/  ISETP.GT.U32.AND P2, PT, R6.reuse, R23, PT ;  /* 0x000000170600720c */ /* 0x040fe20003f44070 */
[C---:B------:R-:W-:Y:S01]  /*10b0*/  IMAD R31, R6.reuse, R12, R31 ;  /* 0x0000000c061f7224 */ /* 0x040fe200078e021f */
[----:B------:R-:W-:Y:S01]  /*10c0*/  ISETP.GT.U32.AND P1, PT, R6, R27, PT ;  /* 0x0000001b0600720c */ /* 0x000fe20003f24070 */
[----:B------:R-:W-:-:S02]  /*10d0*/  @!P6 IMAD.IADD R25, R25, 0x1, -R6 ;  /* 0x000000011919e824 */ /* 0x000fc400078e0a06 */
[----:B------:R-:W-:Y:S01]  /*10e0*/  IMAD.HI.U32 R10, R8, R33, RZ ;  /* 0x00000021080a7227 */ /* 0x000fe200078e00ff */
[----:B------:R-:W-:-:S03]  /*10f0*/  ISETP.GT.U32.AND P6, PT, R6, R31, PT ;  /* 0x0000001f0600720c */ /* 0x000fc60003fc4070 */
[----:B------:R-:W-:Y:S02]  /*1100*/  IMAD.MOV R10, RZ, RZ, -R10 ;  /* 0x000000ffff0a7224 */ /* 0x000fe400078e0a0a */
[----:B------:R-:W-:Y:S01]  /*1110*/  @!P4 IMAD.MOV R21, RZ, RZ, -R21 ;  /* 0x000000ffff15c224 */ /* 0x000fe200078e0a15 */
[----:B------:R-:W-:Y:S01]  /*1120*/  ISETP.GT.U32.AND P4, PT, R6, R29, PT ;  /* 0x0000001d0600720c */ /* 0x000fe20003f84070 */
[--C-:B------:R-:W-:Y:S01]  /*1130*/  @!P2 IMAD.IADD R23, R23, 0x1, -R6.reuse ;  /* 0x000000011717a824 */ /* 0x100fe200078e0a06 */
[----:B------:R-:W-:Y:S01]  /*1140*/  ISETP.GE.AND P2, PT, R14, RZ, PT ;  /* 0x000000ff0e00720c */ /* 0x000fe20003f46270 */
[--C-:B------:R-:W-:Y:S01]  /*1150*/  @!P1 IMAD.IADD R27, R27, 0x1, -R6.reuse ;  /* 0x000000011b1b9824 */ /* 0x100fe200078e0a06 */
[----:B------:R-:W-:Y:S01]  /*1160*/  LOP3.LUT R14, R0, 0x3c, RZ, 0xfc, !PT ;  /* 0x0000003c000e7812 */ /* 0x000fe200078efcff */
[C---:B------:R-:W-:Y:S01]  /*1170*/  IMAD R33, R6.reuse, R10, R33 ;  /* 0x0000000a06217224 */ /* 0x040fe200078e0221 */
[----:B------:R-:W-:Y:S01]  /*1180*/  ISETP.GT.U32.AND P1, PT, R6, R25, PT ;  /* 0x000000190600720c */ /* 0x000fe20003f24070 */
[----:B------:R-:W-:Y:S01]  /*1190*/  @!P6 IMAD.IADD R31, R31, 0x1, -R6 ;  /* 0x000000011f1fe824 */ /* 0x000fe200078e0a06 */
[----:B------:R-:W-:Y:S01]  /*11a0*/  IABS R37, R14 ;  /* 0x0000000e00257213 */ /* 0x000fe20000000000 */
[----:B------:R-:W-:-:S03]  /*11b0*/  IMAD.HI.U32 R12, R8, R35, RZ ;  /* 0x00000023080c7227 */ /* 0x000fc600078e00ff */
[----:B------:R-:W-:Y:S01]  /*11c0*/  ISETP.GT.U32.AND P6, PT, R6, R31, PT ;  /* 0x0000001f0600720c */ /* 0x000fe20003fc4070 */
[----:B------:R-:W-:-:S04]  /*11d0*/  IMAD.HI.U32 R10, R8, R37, RZ ;  /* 0x00000025080a7227 */ /* 0x000fc800078e00ff */
[----:B------:R-:W-:Y:S02]  /*11e0*/  IMAD.MOV R10, RZ, RZ, -R10 ;  /* 0x000000ffff0a7224 */ /* 0x000fe400078e0a0a */
[--C-:B------:R-:W-:Y:S01]  /*11f0*/  @!P1 IMAD.IADD R25, R25, 0x1, -R6.reuse ;  /* 0x0000000119199824 */ /* 0x100fe200078e0a06 */
[C---:B------:R-:W-:Y:S01]  /*1200*/  ISETP.GT.U32.AND P1, PT, R6.reuse, R33, PT ;  /* 0x000000210600720c */ /* 0x040fe20003f24070 */
[C---:B------:R-:W-:Y:S02]  /*1210*/  IMAD R37, R6.reuse, R10, R37 ;  /* 0x0000000a06257224 */ /* 0x040fe400078e0225 */
[--C-:B------:R-:W-:Y:S01]  /*1220*/  @!P4 IMAD.IADD R29, R29, 0x1, -R6.reuse ;  /* 0x000000011d1dc824 */ /* 0x100fe200078e0a06 */
[C---:B------:R-:W-:Y:S01]  /*1230*/  ISETP.GT.U32.AND P4, PT, R6.reuse, R27, PT ;  /* 0x0000001b0600720c */ /* 0x040fe20003f84070 */
[----:B------:R-:W-:Y:S01]  /*1240*/  @!P6 IMAD.IADD R31, R31, 0x1, -R6 ;  /* 0x000000011f1fe824 */ /* 0x000fe200078e0a06 */
[----:B------:R-:W-:Y:S01]  /*1250*/  ISETP.GT.U32.AND P6, PT, R6, R37, PT ;  /* 0x000000250600720c */ /* 0x000fe20003fc4070 */
[----:B------:R-:W-:-:S02]  /*1260*/  IMAD.MOV R12, RZ, RZ, -R12 ;  /* 0x000000ffff0c7224 */ /* 0x000fc400078e0a0c */
[----:B------:R-:W-:Y:S01]  /*1270*/  @!P0 IMAD.MOV R23, RZ, RZ, -R23 ;  /* 0x000000ffff178224 */ /* 0x000fe200078e0a17 */
[C---:B------:R-:W-:Y:S01]  /*1280*/  ISETP.GT.U32.AND P0, PT, R6.reuse, R29, PT ;  /* 0x0000001d0600720c */ /* 0x040fe20003f04070 */
[----:B------:R-:W-:Y:S02]  /*1290*/  IMAD R35, R6, R12, R35 ;  /* 0x0000000c06237224 */ /* 0x000fe400078e0223 */
[----:B------:R-:W-:Y:S01]  /*12a0*/  @!P1 IMAD.IADD R33, R33, 0x1, -R6 ;  /* 0x0000000121219824 */ /* 0x000fe200078e0a06 */
[----:B------:R-:W-:Y:S01]  /*12b0*/  ISETP.GE.AND P1, PT, R18, RZ, PT ;  /* 0x000000ff1200720c */ /* 0x000fe20003f26270 */
[----:B------:R-:W-:Y:S01]  /*12c0*/  IMAD.HI.U32 R12, R8, R41, RZ ;  /* 0x00000029080c7227 */ /* 0x000fe200078e00ff */
[----:B------:R-:W-:-:S03]  /*12d0*/  LOP3.LUT R18, R0, 0x5c, RZ, 0xfc, !PT ;  /* 0x0000005c00127812 */ /* 0x000fc600078efcff */
[----:B------:R-:W-:Y:S01]  /*12e0*/  @!P6 IMAD.IADD R37, R37, 0x1, -R6 ;  /* 0x000000012525e824 */ /* 0x000fe200078e0a06 */
[----:B------:R-:W-:Y:S01]  /*12f0*/  ISETP.GT.U32.AND P6, PT, R6, R33, PT ;  /* 0x000000210600720c */ /* 0x000fe20003fc4070 */
[----:B------:R-:W-:Y:S01]  /*1300*/  IMAD.MOV R12, RZ, RZ, -R12 ;  /* 0x000000ffff0c7224 */ /* 0x000fe200078e0a0c */
[----:B------:R-:W-:Y:S01]  /*1310*/  IABS R53, R18 ;  /* 0x0000001200357213 */ /* 0x000fe20000000000 */
[----:B------:R-:W-:-:S04]  /*1320*/  IMAD.HI.U32 R10, R8, R39, RZ ;  /* 0x00000027080a7227 */ /* 0x000fc800078e00ff */
[----:B------:R-:W-:Y:S01]  /*1330*/  @!P4 IMAD.IADD R27, R27, 0x1, -R6 ;  /* 0x000000011b1bc824 */ /* 0x000fe200078e0a06 */
[C---:B------:R-:W-:Y:S01]  /*1340*/  ISETP.GT.U32.AND P4, PT, R6.reuse, R35, PT ;  /* 0x000000230600720c */ /* 0x040fe20003f84070 */
[----:B------:R-:W-:Y:S01]  /*1350*/  IMAD R41, R6, R12, R41 ;  /* 0x0000000c06297224 */ /* 0x000fe200078e0229 */
[----:B------:R-:W-:Y:S01]  /*1360*/  LOP3.LUT R12, R0, 0x4c, RZ, 0xfc, !PT ;  /* 0x0000004c000c7812 */ /* 0x000fe200078efcff */
[----:B------:R-:W-:Y:S02]  /*1370*/  IMAD.MOV R10, RZ, RZ, -R10 ;  /* 0x000000ffff0a7224 */ /* 0x000fe400078e0a0a */
[--C-:B------:R-:W-:Y:S01]  /*1380*/  @!P0 IMAD.IADD R29, R29, 0x1, -R6.reuse ;  /* 0x000000011d1d8824 */ /* 0x100fe200078e0a06 */
[----:B------:R-:W-:Y:S01]  /*1390*/  ISETP.GE.AND P0, PT, R16, RZ, PT ;  /* 0x000000ff1000720c */ /* 0x000fe20003f06270 */
[--C-:B------:R-:W-:Y:S01]  /*13a0*/  @!P6 IMAD.IADD R33, R33, 0x1, -R6.reuse ;  /* 0x000000012121e824 */ /* 0x100fe200078e0a06 */
[C---:B------:R-:W-:Y:S01]  /*13b0*/  ISETP.GT.U32.AND P6, PT, R6.reuse, R41, PT ;  /* 0x000000290600720c */ /* 0x040fe20003fc4070 */
[----:B------:R-:W-:Y:S01]  /*13c0*/  IMAD R39, R6, R10, R39 ;  /* 0x0000000a06277224 */ /* 0x000fe200078e0227 */
[----:B------:R-:W-:Y:S01]  /*13d0*/  LOP3.LUT R16, R0, 0x48, RZ, 0xfc, !PT ;  /* 0x0000004800107812 */ /* 0x000fe200078efcff */
[----:B------:R-:W-:Y:S01]  /*13e0*/  @!P2 IMAD.MOV R29, RZ, RZ, -R29 ;  /* 0x000000ffff1da224 */ /* 0x000fe200078e0a1d */
[----:B------:R-:W-:Y:S01]  /*13f0*/  IABS R45, R12 ;  /* 0x0000000c002d7213 */ /* 0x000fe20000000000 */
[----:B------:R-:W-:Y:S01]  /*1400*/  @!P4 IMAD.IADD R35, R35, 0x1, -R6 ;  /* 0x000000012323c824 */ /* 0x000fe200078e0a06 */
[----:B------:R-:W-:Y:S01]  /*1410*/  IABS R43, R16 ;  /* 0x00000010002b7213 */ /* 0x000fe20000000000 */
[----:B------:R-:W-:Y:S01]  /*1420*/  @!P3 IMAD.MOV R27, RZ, RZ, -R27 ;  /* 0x000000ffff1bb224 */ /* 0x000fe200078e0a1b */
[C---:B------:R-:W-:Y:S01]  /*1430*/  ISETP.GT.U32.AND P2, PT, R6.reuse, R39, PT ;  /* 0x000000270600720c */ /* 0x040fe20003f44070 */
[----:B------:R-:W-:Y:S01]  /*1440*/  @!P1 IMAD.MOV R33, RZ, RZ, -R33 ;  /* 0x000000ffff219224 */ /* 0x000fe200078e0a21 */
[----:B------:R-:W-:Y:S01]  /*1450*/  ISETP.GT.U32.AND P3, PT, R6, R35, PT ;  /* 0x000000230600720c */ /* 0x000fe20003f64070 */
[----:B------:R-:W-:Y:S01]  /*1460*/  IMAD.HI.U32 R10, R8, R43, RZ ;  /* 0x0000002b080a7227 */ /* 0x000fe200078e00ff */
[----:B------:R-:W-:-:S02]  /*1470*/  ISETP.GE.AND P4, PT, R20, RZ, PT ;  /* 0x000000ff1400720c */ /* 0x000fc40003f86270 */
[----:B------:R-:W-:Y:S01]  /*1480*/  LOP3.LUT R20, R0, 0x74, RZ, 0xfc, !PT ;  /* 0x0000007400147812 */ /* 0x000fe200078efcff */
[----:B------:R-:W-:Y:S02]  /*1490*/  @!P6 IMAD.IADD R41, R41, 0x1, -R6 ;  /* 0x000000012929e824 */ /* 0x000fe400078e0a06 */
[----:B------:R-:W-:Y:S01]  /*14a0*/  IMAD.MOV R10, RZ, RZ, -R10 ;  /* 0x000000ffff0a7224 */ /* 0x000fe200078e0a0a */
[----:B------:R-:W-:Y:S01]  /*14b0*/  IABS R65, R20 ;  /* 0x0000001400417213 */ /* 0x000fe20000000000 */
[----:B------:R-:W-:Y:S01]  /*14c0*/  @!P0 IMAD.MOV R31, RZ, RZ, -R31 ;  /* 0x000000ffff1f8224 */ /* 0x000fe200078e0a1f */
[----:B------:R-:W-:Y:S01]  /*14d0*/  ISETP.GE.AND P0, PT, R14, RZ, PT ;  /* 0x000000ff0e00720c */ /* 0x000fe20003f06270 */
[----:B------:R-:W-:Y:S01]  /*14e0*/  @!P2 IMAD.IADD R39, R39, 0x1, -R6 ;  /* 0x000000012727a824 */ /* 0x000fe200078e0a06 */
[C---:B------:R-:W-:Y:S01]  /*14f0*/  ISETP.GT.U32.AND P1, PT, R6.reuse, R41, PT ;  /* 0x000000290600720c */ /* 0x040fe20003f24070 */
[----:B------:R-:W-:Y:S01]  /*1500*/  IMAD R43, R6, R10, R43 ;  /* 0x0000000a062b7224 */ /* 0x000fe200078e022b */
[----:B------:R-:W-:Y:S01]  /*1510*/  LOP3.LUT R14, R0, 0x50, RZ, 0xfc, !PT ;  /* 0x00000050000e7812 */ /* 0x000fe200078efcff */
[----:B------:R-:W-:Y:S01]  /*1520*/  IMAD.HI.U32 R10, R8, R45, RZ ;  /* 0x0000002d080a7227 */ /* 0x000fe200078e00ff */
[----:B------:R-:W-:-:S02]  /*1530*/  ISETP.GT.U32.AND P6, PT, R6, R39, PT ;  /* 0x000000270600720c */ /* 0x000fc40003fc4070 */
[----:B------:R-:W-:Y:S01]  /*1540*/  IABS R47, R14 ;  /* 0x0000000e002f7213 */ /* 0x000fe20000000000 */
[----:B------:R-:W-:Y:S01]  /*1550*/  @!P5 IMAD.MOV R25, RZ, RZ, -R25 ;  /* 0x000000ffff19d224 */ /* 0x000fe200078e0a19 */
[----:B------:R-:W-:Y:S01]  /*1560*/  ISETP.GT.U32.AND P5, PT, R6, R37, PT ;  /* 0x000000250600720c */ /* 0x000fe20003fa4070 */
[----:B------:R-:W-:Y:S01]  /*1570*/  IMAD.MOV R10, RZ, RZ, -R10 ;  /* 0x000000ffff0a7224 */ /* 0x000fe200078e0a0a */
[----:B------:R-:W-:Y:S01]  /*1580*/  ISETP.GE.AND P2, PT, R16, RZ, PT ;  /* 0x000000ff1000720c */ /* 0x000fe20003f46270 */
[----:B------:R-:W-:Y:S01]  /*1590*/  @!P3 IMAD.IADD R35, R35, 0x1, -R6 ;  /* 0x000000012323b824 */ /* 0x000fe200078e0a06 */
[----:B------:R-:W-:Y:S01]  /*15a0*/  ISETP.GE.AND P3, PT, R22, RZ, PT ;  /* 0x000000ff1600720c */ /* 0x000fe20003f66270 */
[----:B------:R-:W-:Y:S01]  /*15b0*/  IMAD R45, R6, R10, R45 ;  /* 0x0000000a062d7224 */ /* 0x000fe200078e022d */
[----:B------:R-:W-:Y:S01]  /*15c0*/  LOP3.LUT R16, R0, 0x58, RZ, 0xfc, !PT ;  /* 0x0000005800107812 */ /* 0x000fe200078efcff */
[----:B------:R-:W-:-:S03]  /*15d0*/  IMAD.HI.U32 R10, R8, R47, RZ ;  /* 0x0000002f080a7227 */ /* 0x000fc600078e00ff */
[----:B------:R-:W-:Y:S01]  /*15e0*/  IABS R51, R16 ;  /* 0x0000001000337213 */ /* 0x000fe20000000000 */
[----:B------:R-:W-:Y:S01]  /*15f0*/  @!P1 IMAD.IADD R41, R41, 0x1, -R6 ;  /* 0x0000000129299824 */ /* 0x000fe200078e0a06 */
[----:B------:R-:W-:Y:S01]  /*1600*/  ISETP.GT.U32.AND P1, PT, R6, R45, PT ;  /* 0x0000002d0600720c */ /* 0x000fe20003f24070 */
[----:B------:R-:W-:Y:S02]  /*1610*/  IMAD.MOV R10, RZ, RZ, -R10 ;  /* 0x000000ffff0a7224 */ /* 0x000fe400078e0a0a */
[--C-:B------:R-:W-:Y:S01]  /*1620*/  @!P6 IMAD.IADD R39, R39, 0x1, -R6.reuse ;  /* 0x000000012727e824 */ /* 0x100fe200078e0a06 */
[----:B------:R-:W-:Y:S01]  /*1630*/  ISETP.GE.AND P6, PT, R14, RZ, PT ;  /* 0x000000ff0e00720c */ /* 0x000fe20003fc6270 */
[----:B------:R-:W-:Y:S02]  /*1640*/  IMAD R47, R6, R10, R47 ;  /* 0x0000000a062f7224 */ /* 0x000fe400078e022f */
[--C-:B------:R-:W-:Y:S01]  /*1650*/  @!P5 IMAD.IADD R37, R37, 0x1, -R6.reuse ;  /* 0x000000012525d824 */ /* 0x100fe200078e0a06 */
[----:B------:R-:W-:Y:S01]  /*1660*/  ISETP.GE.AND P5, PT, R24, RZ, PT ;  /* 0x000000ff1800720c */ /* 0x000fe20003fa6270 */
[----:B------:R-:W-:Y:S01]  /*1670*/  @!P4 IMAD.MOV R35, RZ, RZ, -R35 ;  /* 0x000000ffff23c224 */ /* 0x000fe200078e0a23 */
[----:B------:R-:W-:Y:S01]  /*1680*/  ISETP.GE.AND P4, PT, R12, RZ, PT ;  /* 0x000000ff0c00720c */ /* 0x000fe20003f86270 */
[----:B------:R-:W-:Y:S01]  /*1690*/  @!P3 IMAD.MOV R39, RZ, RZ, -R39 ;  /* 0x000000ffff27b224 */ /* 0x000fe200078e0a27 */
[C---:B------:R-:W-:Y:S01]  /*16a0*/  ISETP.GT.U32.AND P3, PT, R6.reuse, R47, PT ;  /* 0x0000002f0600720c */ /* 0x040fe20003f64070 */
[----:B------:R-:W-:Y:S01]  /*16b0*/  @!P0 IMAD.MOV R37, RZ, RZ, -R37 ;  /* 0x000000ffff258224 */ /* 0x000fe200078e0a25 */
[----:B------:R-:W-:Y:S01]  /*16c0*/  ISETP.GT.U32.AND P0, PT, R6, R43, PT ;  /* 0x0000002b0600720c */ /* 0x000fe20003f04070 */
[----:B------:R-:W-:Y:S01]  /*16d0*/  @!P1 IMAD.IADD R45, R45, 0x1, -R6 ;  /* 0x000000012d2d9824 */ /* 0x000fe200078e0a06 */
[----:B------:R-:W-:-:S04]  /*16e0*/  LOP3.LUT R12, R0, 0x54, RZ, 0xfc, !PT ;  /* 0x00000054000c7812 */ /* 0x000fc800078efcff */
[----:B------:R-:W-:Y:S01]  /*16f0*/  IABS R49, R12 ;  /* 0x0000000c00317213 */ /* 0x000fe20000000000 */
[----:B------:R-:W-:Y:S01]  /*1700*/  @!P5 IMAD.MOV R41, RZ, RZ, -R41 ;  /* 0x000000ffff29d224 */ /* 0x000fe200078e0a29 */
[----:B------:R-:W-:Y:S02]  /*1710*/  ISETP.GT.U32.AND P1, PT, R6, R45, PT ;  /* 0x0000002d0600720c */ /* 0x000fe40003f24070 */
[----:B------:R-:W-:Y:S01]  /*1720*/  ISETP.GE.AND P5, PT, R12, RZ, PT ;  /* 0x000000ff0c00720c */ /* 0x000fe20003fa6270 */
[----:B------:R-:W-:-:S04]  /*1730*/  IMAD.HI.U32 R10, R8, R49, RZ ;  /* 0x00000031080a7227 */ /* 0x000fc800078e00ff */
[--C-:B------:R-:W-:Y:S02]  /*1740*/  @!P3 IMAD.IADD R47, R47, 0x1, -R6.reuse ;  /* 0x000000012f2fb824 */ /* 0x100fe400078e0a06 */
[----:B------:R-:W-:Y:S02]  /*1750*/  @!P0 IMAD.IADD R43, R43, 0x1, -R6 ;  /* 0x000000012b2b8824 */ /* 0x000fe400078e0a06 */
[----:B------:R-:W-:Y:S01]  /*1760*/  IMAD.MOV R14, RZ, RZ, -R10 ;  /* 0x000000ffff0e7224 */ /* 0x000fe200078e0a0a */
[----:B------:R-:W-:Y:S01]  /*1770*/  ISETP.GT.U32.AND P3, PT, R6, R47, PT ;  /* 0x0000002f0600720c */ /* 0x000fe20003f64070 */
[----:B------:R-:W-:Y:S01]  /*1780*/  IMAD.HI.U32 R10, R8, R51, RZ ;  /* 0x00000033080a7227 */ /* 0x000fe200078e00ff */
[----:B------:R-:W-:-:S03]  /*1790*/  ISETP.GT.U32.AND P0, PT, R6, R43, PT ;  /* 0x0000002b0600720c */ /* 0x000fc60003f04070 */
[C---:B------:R-:W-:Y:S02]  /*17a0*/  IMAD R49, R6.reuse, R14, R49 ;  /* 0x0000000e06317224 */ /* 0x040fe400078e0231 */
[----:B------:R-:W-:Y:S02]  /*17b0*/  @!P1 IMAD.IADD R45, R45, 0x1, -R6 ;  /* 0x000000012d2d9824 */ /* 0x000fe400078e0a06 */
[----:B------:R-:W-:Y:S01]  /*17c0*/  IMAD.MOV R10, RZ, RZ, -R10 ;  /* 0x000000ffff0a7224 */ /* 0x000fe200078e0a0a */
[----:B------:R-:W-:Y:S01]  /*17d0*/  ISETP.GT.U32.AND P1, PT, R6, R49, PT ;  /* 0x000000310600720c */ /* 0x000fe20003f24070 */
[----:B------:R-:W-:-:S04]  /*17e0*/  IMAD.HI.U32 R12, R8, R53, RZ ;  /* 0x00000035080c7227 */ /* 0x000fc800078e00ff */
[----:B------:R-:W-:Y:S01]  /*17f0*/  IMAD R51, R6, R10, R51 ;  /* 0x0000000a06337224 */ /* 0x000fe200078e0233 */
[----:B------:R-:W-:Y:S01]  /*1800*/  LOP3.LUT R10, R0, 0x60, RZ, 0xfc, !PT ;  /* 0x00000060000a7812 */ /* 0x000fe200078efcff */
[----:B------:R-:W-:Y:S02]  /*1810*/  IMAD.MOV R12, RZ, RZ, -R12 ;  /* 0x000000ffff0c7224 */ /* 0x000fe400078e0a0c */
[--C-:B------:R-:W-:Y:S01]  /*1820*/  @!P3 IMAD.IADD R47, R47, 0x1, -R6.reuse ;  /* 0x000000012f2fb824 */ /* 0x100fe200078e0a06 */
[----:B------:R-:W-:Y:S01]  /*1830*/  ISETP.GT.U32.AND P3, PT, R6, R51, PT ;  /* 0x000000330600720c */ /* 0x000fe20003f64070 */
[--C-:B------:R-:W-:Y:S01]  /*1840*/  @!P0 IMAD.IADD R43, R43, 0x1, -R6.reuse ;  /* 0x000000012b2b8824 */ /* 0x100fe200078e0a06 */
[----:B------:R-:W-:Y:S01]  /*1850*/  ISETP.GE.AND P0, PT, R16, RZ, PT ;  /* 0x000000ff1000720c */ /* 0x000fe20003f06270 */
[----:B------:R-:W-:Y:S01]  /*1860*/  IMAD R53, R6, R12, R53 ;  /* 0x0000000c06357224 */ /* 0x000fe200078e0235 */
[----:B------:R-:W-:Y:S01]  /*1870*/  IABS R55, R10 ;  /* 0x0000000a00377213 */ /* 0x000fe20000000000 */
[----:B------:R-:W-:Y:S01]  /*1880*/  @!P2 IMAD.MOV R43, RZ, RZ, -R43 ;  /* 0x000000ffff2ba224 */ /* 0x000fe200078e0a2b */
[----:B------:R-:W-:Y:S01]  /*1890*/  ISETP.GE.AND P2, PT, R18, RZ, PT ;  /* 0x000000ff1200720c */ /* 0x000fe20003f46270 */
[--C-:B------:R-:W-:Y:S01]  /*18a0*/  @!P1 IMAD.IADD R49, R49, 0x1, -R6.reuse ;  /* 0x0000000131319824 */ /* 0x100fe200078e0a06 */
[----:B------:R-:W-:Y:S01]  /*18b0*/  LOP3.LUT R18, R0, 0x68, RZ, 0xfc, !PT ;  /* 0x0000006800127812 */ /* 0x000fe200078efcff */
[----:B------:R-:W-:Y:S01]  /*18c0*/  @!P6 IMAD.MOV R47, RZ, RZ, -R47 ;  /* 0x000000ffff2fe224 */ /* 0x000fe200078e0a2f */
[C---:B------:R-:W-:Y:S01]  /*18d0*/  ISETP.GT.U32.AND P6, PT, R6.reuse, R53, PT ;  /* 0x000000350600720c */ /* 0x040fe20003fc4070 */
[----:B------:R-:W-:Y:S01]  /*18e0*/  @!P4 IMAD.MOV R45, RZ, RZ, -R45 ;  /* 0x000000ffff2dc224 */ /* 0x000fe200078e0a2d */
[----:B------:R-:W-:Y:S01]  /*18f0*/  ISETP.GT.U32.AND P1, PT, R6, R49, PT ;  /* 0x000000310600720c */ /* 0x000fe20003f24070 */
[----:B------:R-:W-:Y:S01]  /*1900*/  @!P3 IMAD.IADD R51, R51, 0x1, -R6 ;  /* 0x000000013333b824 */ /* 0x000fe200078e0a06 */
[----:B------:R-:W-:-:S02]  /*1910*/  LOP3.LUT R16, R0, 0x64, RZ, 0xfc, !PT ;  /* 0x0000006400107812 */ /* 0x000fc400078efcff */
[----:B------:R-:W-:Y:S02]  /*1920*/  IABS R59, R18 ;  /* 0x00000012003b7213 */ /* 0x000fe40000000000 */
[----:B------:R-:W-:Y:S01]  /*1930*/  ISETP.GE.AND P4, PT, R10, RZ, PT ;  /* 0x000000ff0a00720c */ /* 0x000fe20003f86270 */
[----:B------:R-:W-:Y:S01]  /*1940*/  IMAD.HI.U32 R10, R8, R55, RZ ;  /* 0x00000037080a7227 */ /* 0x000fe200078e00ff */
[----:B------:R-:W-:Y:S02]  /*1950*/  IABS R57, R16 ;  /* 0x0000001000397213 */ /* 0x000fe40000000000 */
[----:B------:R-:W-:Y:S01]  /*1960*/  ISETP.GT.U32.AND P3, PT, R6, R51, PT ;  /* 0x000000330600720c */ /* 0x000fe20003f64070 */
[----:B------:R-:W-:-:S04]  /*1970*/  IMAD.HI.U32 R14, R8, R59, RZ ;  /* 0x0000003b080e7227 */ /* 0x000fc800078e00ff */
[----:B------:R-:W-:Y:S02]  /*1980*/  IMAD.MOV R10, RZ, RZ, -R10 ;  /* 0x000000ffff0a7224 */ /* 0x000fe400078e0a0a */
[----:B------:R-:W-:-:S04]  /*1990*/  IMAD.HI.U32 R12, R8, R57, RZ ;  /* 0x00000039080c7227 */ /* 0x000fc800078e00ff */
[----:B------:R-:W-:Y:S02]  /*19a0*/  IMAD.MOV R14, RZ, RZ, -R14 ;  /* 0x000000ffff0e7224 */ /* 0x000fe400078e0a0e */
[--C-:B------:R-:W-:Y:S02]  /*19b0*/  @!P6 IMAD.IADD R53, R53, 0x1, -R6.reuse ;  /* 0x000000013535e824 */ /* 0x100fe400078e0a06 */
[----:B------:R-:W-:Y:S01]  /*19c0*/  @!P1 IMAD.IADD R49, R49, 0x1, -R6 ;  /* 0x0000000131319824 */ /* 0x000fe200078e0a06 */
[----:B------:R-:W-:Y:S01]  /*19d0*/  ISETP.GE.AND P1, PT, R16, RZ, PT ;  /* 0x000000ff1000720c */ /* 0x000fe20003f26270 */
[C---:B------:R-:W-:Y:S01]  /*19e0*/  IMAD R55, R6.reuse, R10, R55 ;  /* 0x0000000a06377224 */ /* 0x040fe200078e0237 */
[----:B------:R-:W-:Y:S01]  /*19f0*/  ISETP.GT.U32.AND P6, PT, R6, R53, PT ;  /* 0x000000350600720c */ /* 0x000fe20003fc4070 */
[----:B------:R-:W-:Y:S01]  /*1a00*/  IMAD.MOV R12, RZ, RZ, -R12 ;  /* 0x000000ffff0c7224 */ /* 0x000fe200078e0a0c */
[----:B------:R-:W-:Y:S01]  /*1a10*/  LOP3.LUT R16, R0, 0x70, RZ, 0xfc, !PT ;  /* 0x0000007000107812 */ /* 0x000fe200078efcff */
[----:B------:R-:W-:Y:S01]  /*1a20*/  IMAD R59, R6, R14, R59 ;  /* 0x0000000e063b7224 */ /* 0x000fe200078e023b */
[----:B------:R-:W-:Y:S01]  /*1a30*/  LOP3.LUT R14, R0, 0x6c, RZ, 0xfc, !PT ;  /* 0x0000006c000e7812 */ /* 0x000fe200078efcff */
[----:B------:R-:W-:Y:S01]  /*1a40*/  @!P5 IMAD.MOV R49, RZ, RZ, -R49 ;  /* 0x000000ffff31d224 */ /* 0x000fe200078e0a31 */
[C---:B------:R-:W-:Y:S01]  /*1a50*/  ISETP.GT.U32.AND P5, PT, R6.reuse, R55, PT ;  /* 0x000000370600720c */ /* 0x040fe20003fa4070 */
[----:B------:R-:W-:Y:S01]  /*1a60*/  IMAD R57, R6, R12, R57 ;  /* 0x0000000c06397224 */ /* 0x000fe200078e0239 */
[----:B------:R-:W-:Y:S01]  /*1a70*/  IABS R61, R14 ;  /* 0x0000000e003d7213 */ /* 0x000fe20000000000 */
[----:B------:R-:W-:Y:S01]  /*1a80*/  @!P3 IMAD.IADD R51, R51, 0x1, -R6 ;  /* 0x000000013333b824 */ /* 0x000fe200078e0a06 */
[----:B------:R-:W-:Y:S01]  /*1a90*/  LOP3.LUT R12, R0, 0x78, RZ, 0xfc, !PT ;  /* 0x00000078000c7812 */ /* 0x000fe200078efcff */
[----:B------:R-:W-:Y:S01]  /*1aa0*/  IMAD.HI.U32 R10, R8, R65, RZ ;  /* 0x00000041080a7227 */ /* 0x000fe200078e00ff */
[----:B------:R-:W-:-:S02]  /*1ab0*/  ISETP.GT.U32.AND P3, PT, R6, R57, PT ;  /* 0x000000390600720c */ /* 0x000fc40003f64070 */
[----:B------:R-:W-:Y:S01]  /*1ac0*/  IABS R63, R16 ;  /* 0x00000010003f7213 */ /* 0x000fe20000000000 */
[----:B------:R-:W-:Y:S01]  /*1ad0*/  IMAD.HI.U32 R0, R8, R61, RZ ;  /* 0x0000003d08007227 */ /* 0x000fe200078e00ff */
[----:B------:R-:W-:-:S03]  /*1ae0*/  IABS R67, R12 ;  /* 0x0000000c00437213 */ /* 0x000fc60000000000 */
[----:B------:R-:W-:Y:S02]  /*1af0*/  IMAD.MOV R0, RZ, RZ, -R0 ;  /* 0x000000ffff007224 */ /* 0x000fe400078e0a00 */
[--C-:B------:R-:W-:Y:S01]  /*1b00*/  @!P6 IMAD.IADD R53, R53, 0x1, -R6.reuse ;  /* 0x000000013535e824 */ /* 0x100fe200078e0a06 */
[C---:B------:R-:W-:Y:S01]  /*1b10*/  ISETP.GT.U32.AND P6, PT, R6.reuse, R59, PT ;  /* 0x0000003b0600720c */ /* 0x040fe20003fc4070 */
[--C-:B------:R-:W-:Y:S02]  /*1b20*/  @!P5 IMAD.IADD R55, R55, 0x1, -R6.reuse ;  /* 0x000000013737d824 */ /* 0x100fe400078e0a06 */
[C---:B------:R-:W-:Y:S02]  /*1b30*/  IMAD R61, R6.reuse, R0, R61 ;  /* 0x00000000063d7224 */ /* 0x040fe400078e023d */
[----:B------:R-:W-:Y:S01]  /*1b40*/  @!P3 IMAD.IADD R57, R57, 0x1, -R6 ;  /* 0x000000013939b824 */ /* 0x000fe200078e0a06 */
[----:B------:R-:W-:Y:S01]  /*1b50*/  ISETP.GT.U32.AND P5, PT, R6, R55, PT ;  /* 0x000000370600720c */ /* 0x000fe20003fa4070 */
[----:B------:R-:W-:Y:S01]  /*1b60*/  IMAD.HI.U32 R0, R8, R63, RZ ;  /* 0x0000003f08007227 */ /* 0x000fe200078e00ff */
[----:B------:R-:W-:-:S03]  /*1b70*/  ISETP.GT.U32.AND P3, PT, R6, R61, PT ;  /* 0x0000003d0600720c */ /* 0x000fc60003f64070 */
[----:B------:R-:W-:Y:S02]  /*1b80*/  IMAD.MOV R0, RZ, RZ, -R0 ;  /* 0x000000ffff007224 */ /* 0x000fe400078e0a00 */
[----:B------:R-:W-:Y:S02]  /*1b90*/  @!P6 IMAD.IADD R59, R59, 0x1, -R6 ;  /* 0x000000013b3be824 */ /* 0x000fe400078e0a06 */
[----:B------:R-:W-:Y:S01]  /*1ba0*/  @!P0 IMAD.MOV R51, RZ, RZ, -R51 ;  /* 0x000000ffff338224 */ /* 0x000fe200078e0a33 */
[C---:B------:R-:W-:Y:S01]  /*1bb0*/  ISETP.GT.U32.AND P0, PT, R6.reuse, R57, PT ;  /* 0x000000390600720c */ /* 0x040fe20003f04070 */
[C---:B------:R-:W-:Y:S01]  /*1bc0*/  IMAD R63, R6.reuse, R0, R63 ;  /* 0x00000000063f7224 */ /* 0x040fe200078e023f */
[----:B------:R-:W-:Y:S01]  /*1bd0*/  ISETP.GT.U32.AND P6, PT, R6, R59, PT ;  /* 0x0000003b0600720c */ /* 0x000fe20003fc4070 */
[----:B------:R-:W-:-:S04]  /*1be0*/  IMAD.HI.U32 R8, R8, R67, RZ ;  /* 0x0000004308087227 */ /* 0x000fc800078e00ff */
[--C-:B------:R-:W-:Y:S01]  /*1bf0*/  @!P5 IMAD.IADD R55, R55, 0x1, -R6.reuse ;  /* 0x000000013737d824 */ /* 0x100fe200078e0a06 */
[C---:B------:R-:W-:Y:S01]  /*1c00*/  ISETP.GT.U32.AND P5, PT, R6.reuse, R63, PT ;  /* 0x0000003f0600720c */ /* 0x040fe20003fa4070 */
[----:B------:R-:W-:Y:S02]  /*1c10*/  @!P3 IMAD.IADD R61, R61, 0x1, -R6 ;  /* 0x000000013d3db824 */ /* 0x000fe400078e0a06 */
[----:B------:R-:W-:Y:S02]  /*1c20*/  IMAD.MOV R10, RZ, RZ, -R10 ;  /* 0x000000ffff0a7224 */ /* 0x000fe400078e0a0a */
[----:B------:R-:W-:Y:S01]  /*1c30*/  IMAD.MOV R8, RZ, RZ, -R8 ;  /* 0x000000ffff087224 */ /* 0x000fe200078e0a08 */
[C---:B------:R-:W-:Y:S01]  /*1c40*/  ISETP.GT.U32.AND P3, PT, R6.reuse, R61, PT ;  /* 0x0000003d0600720c */ /* 0x040fe20003f64070 */
[C---:B------:R-:W-:Y:S02]  /*1c50*/  IMAD R65, R6.reuse, R10, R65 ;  /* 0x0000000a06417224 */ /* 0x040fe400078e0241 */
[----:B------:R-:W-:-:S02]  /*1c60*/  IMAD R67, R6, R8, R67 ;  /* 0x0000000806437224 */ /* 0x000fc400078e0243 */
[--C-:B------:R-:W-:Y:S01]  /*1c70*/  @!P0 IMAD.IADD R57, R57, 0x1, -R6.reuse ;  /* 0x0000000139398824 */ /* 0x100fe200078e0a06 */
[C---:B------:R-:W-:Y:S01]  /*1c80*/  ISETP.GT.U32.AND P0, PT, R6.reuse, R65, PT ;  /* 0x000000410600720c */ /* 0x040fe20003f04070 */
[--C-:B------:R-:W-:Y:S01]  /*1c90*/  @!P6 IMAD.IADD R59, R59, 0x1, -R6.reuse ;  /* 0x000000013b3be824 */ /* 0x100fe200078e0a06 */
[----:B------:R-:W-:Y:S01]  /*1ca0*/  ISETP.GT.U32.AND P6, PT, R6, R67, PT ;  /* 0x000000430600720c */ /* 0x000fe20003fc4070 */
[--C-:B------:R-:W-:Y:S02]  /*1cb0*/  @!P5 IMAD.IADD R63, R63, 0x1, -R6.reuse ;  /* 0x000000013f3fd824 */ /* 0x100fe400078e0a06 */
[----:B------:R-:W-:Y:S01]  /*1cc0*/  @!P2 IMAD.MOV R53, RZ, RZ, -R53 ;  /* 0x000000ffff35a224 */ /* 0x000fe200078e0a35 */
[----:B------:R-:W-:Y:S01]  /*1cd0*/  ISETP.GE.AND P2, PT, R18, RZ, PT ;  /* 0x000000ff1200720c */ /* 0x000fe20003f46270 */
[----:B------:R-:W-:Y:S01]  /*1ce0*/  @!P4 IMAD.MOV R55, RZ, RZ, -R55 ;  /* 0x000000ffff37c224 */ /* 0x000fe200078e0a37 */
[----:B------:R-:W-:Y:S01]  /*1cf0*/  ISETP.GT.U32.AND P4, PT, R6, R63, PT ;  /* 0x0000003f0600720c */ /* 0x000fe20003f84070 */
[----:B------:R-:W-:Y:S01]  /*1d00*/  @!P3 IMAD.IADD R61, R61, 0x1, -R6 ;  /* 0x000000013d3db824 */ /* 0x000fe200078e0a06 */
[----:B------:R-:W-:Y:S01]  /*1d10*/  ISETP.GE.AND P3, PT, R14, RZ, PT ;  /* 0x000000ff0e00720c */ /* 0x000fe20003f66270 */
[----:B------:R-:W-:-:S02]  /*1d20*/  IMAD.MOV.U32 R0, RZ, RZ, c[0x0][0x180] ;  /* 0x00006000ff007624 */ /* 0x000fc400078e00ff */
[--C-:B------:R-:W-:Y:S01]  /*1d30*/  @!P0 IMAD.IADD R65, R65, 0x1, -R6.reuse ;  /* 0x0000000141418824 */ /* 0x100fe200078e0a06 */
[----:B------:R-:W-:Y:S01]  /*1d40*/  ISETP.GE.AND P0, PT, R16, RZ, PT ;  /* 0x000000ff1000720c */ /* 0x000fe20003f06270 */
[--C-:B------:R-:W-:Y:S01]  /*1d50*/  @!P6 IMAD.IADD R67, R67, 0x1, -R6.reuse ;  /* 0x000000014343e824 */ /* 0x100fe200078e0a06 */
[----:B------:R-:W-:Y:S01]  /*1d60*/  IADD3 R8, R0, -0x2f, RZ ;  /* 0xffffffd100087810 */ /* 0x000fe20007ffe0ff */
[----:B------:R-:W-:Y:S01]  /*1d70*/  @!P1 IMAD.MOV R57, RZ, RZ, -R57 ;  /* 0x000000ffff399224 */ /* 0x000fe200078e0a39 */
[C---:B------:R-:W-:Y:S01]  /*1d80*/  ISETP.GT.U32.AND P1, PT, R6.reuse, R65, PT ;  /* 0x000000410600720c */ /* 0x040fe20003f24070 */
[----:B------:R-:W-:Y:S01]  /*1d90*/  @!P2 IMAD.MOV R59, RZ, RZ, -R59 ;  /* 0x000000ffff3ba224 */ /* 0x000fe200078e0a3b */
[----:B------:R-:W-:Y:S01]  /*1da0*/  ISETP.GT.U32.AND P2, PT, R6, R67, PT ;  /* 0x000000430600720c */ /* 0x000fe20003f44070 */
[----:B------:R-:W-:Y:S01]  /*1db0*/  @!P4 IMAD.IADD R63, R63, 0x1, -R6 ;  /* 0x000000013f3fc824 */ /* 0x000fe200078e0a06 */
[----:B------:R-:W-:Y:S01]  /*1dc0*/  ISETP.GE.AND P4, PT, R20, RZ, PT ;  /* 0x000000ff1400720c */ /* 0x000fe20003f86270 */
[----:B------:R-:W-:Y:S01]  /*1dd0*/  @!P3 IMAD.MOV R61, RZ, RZ, -R61 ;  /* 0x000000ffff3db224 */ /* 0x000fe200078e0a3d */
[----:B------:R-:W-:-:S02]  /*1de0*/  ISETP.GE.AND P3, PT, R12, RZ, PT ;  /* 0x000000ff0c00720c */ /* 0x000fc40003f66270 */
[----:B------:R-:W-:Y:S01]  /*1df0*/  ISETP.GE.U32.AND P5, PT, R8, 0x7fffffb2, PT ;  /* 0x7fffffb20800780c */ /* 0x000fe20003fa6070 */
[----:B------:R-:W-:Y:S01]  /*1e00*/  @!P0 IMAD.MOV R63, RZ, RZ, -R63 ;  /* 0x000000ffff3f8224 */ /* 0x000fe200078e0a3f */
[C---:B------:R-:W-:Y:S02]  /*1e10*/  IADD3 R8, R0.reuse, -0x30, RZ ;  /* 0xffffffd000087810 */ /* 0x040fe40007ffe0ff */
[----:B------:R-:W-:Y:S01]  /*1e20*/  IADD3 R10, R0, -0x2e, RZ ;  /* 0xffffffd2000a7810 */ /* 0x000fe20007ffe0ff */
[--C-:B------:R-:W-:Y:S01]  /*1e30*/  @!P1 IMAD.IADD R65, R65, 0x1, -R6.reuse ;  /* 0x0000000141419824 */ /* 0x100fe200078e0a06 */
[----:B------:R-:W-:Y:S01]  /*1e40*/  ISETP.GE.U32.AND P6, PT, R8, 0x7fffffb1, PT ;  /* 0x7fffffb10800780c */ /* 0x000fe20003fc6070 */
[----:B------:R-:W-:Y:S01]  /*1e50*/  @!P2 IMAD.IADD R67, R67, 0x1, -R6 ;  /* 0x000000014343a824 */ /* 0x000fe200078e0a06 */
[C---:B------:R-:W-:Y:S01]  /*1e60*/  IADD3 R8, R0.reuse, -0x2d, RZ ;  /* 0xffffffd300087810 */ /* 0x040fe20007ffe0ff */
[----:B------:R-:W-:Y:S01]  /*1e70*/  @!P4 IMAD.MOV R65, RZ, RZ, -R65 ;  /* 0x000000ffff41c224 */ /* 0x000fe200078e0a41 */
[----:B------:R-:W-:Y:S01]  /*1e80*/  IADD3 R6, R0, -0x2c, RZ ;  /* 0xffffffd400067810 */ /* 0x000fe20007ffe0ff */
[----:B------:R-:W-:Y:S01]  /*1e90*/  @!P3 IMAD.MOV R67, RZ, RZ, -R67 ;  /* 0x000000ffff43b224 */ /* 0x000fe200078e0a43 */
[----:B------:R-:W-:-:S02]  /*1ea0*/  ISETP.GE.U32.AND P0, PT, R8, 0x7fffffb4, PT ;  /* 0x7fffffb40800780c */ /* 0x000fc40003f06070 */
[----:B------:R-:W-:Y:S02]  /*1eb0*/  IADD3 R8, R0, -0x2b, RZ ;  /* 0xffffffd500087810 */ /* 0x000fe40007ffe0ff */
[----:B------:R-:W-:Y:S02]  /*1ec0*/  ISETP.NE.AND P4, PT, RZ, c[0x0][0x17c], PT ;  /* 0x00005f00ff007a0c */ /* 0x000fe40003f85270 */
[----:B------:R-:W-:Y:S02]  /*1ed0*/  ISETP.GE.U32.AND P3, PT, R6, 0x7fffffb5, PT ;  /* 0x7fffffb50600780c */ /* 0x000fe40003f66070 */
[----:B------:R-:W-:Y:S02]  /*1ee0*/  ISETP.GE.U32.AND P1, PT, R10, 0x7fffffb3, PT ;  /* 0x7fffffb30a00780c */ /* 0x000fe40003f26070 */
[----:B------:R-:W-:Y:S02]  /*1ef0*/  IADD3 R6, R0, -0x29, RZ ;  /* 0xffffffd700067810 */ /* 0x000fe40007ffe0ff */
[----:B------:R-:W-:-:S02]  /*1f00*/  ISETP.GE.U32.AND P2, PT, R8, 0x7fffffb6, PT ;  /* 0x7fffffb60800780c */ /* 0x000fc40003f46070 */
[C---:B------:R-:W-:Y:S02]  /*1f10*/  SEL R10, R200.reuse, R11, !P4 ;  /* 0x0000000bc80a7207 */ /* 0x040fe40006000000 */
[C---:B------:R-:W-:Y:S02]  /*1f20*/  SEL R8, R200.reuse, R7, !P4 ;  /* 0x00000007c8087207 */ /* 0x040fe40006000000 */
[----:B------:R-:W-:Y:S01]  /*1f30*/  SEL R9, R200, R9, !P4 ;  /* 0x00000009c8097207 */ /* 0x000fe20006000000 */
[----:B------:R-:W-:Y:S01]  /*1f40*/  IMAD R10, R10, c[0x0][0x190], RZ ;  /* 0x000064000a0a7a24 */ /* 0x000fe200078e02ff */
[----:B------:R-:W-:Y:S01]  /*1f50*/  SEL R11, R200, R13, !P4 ;  /* 0x0000000dc80b7207 */ /* 0x000fe20006000000 */
[----:B------:R-:W-:Y:S01]  /*1f60*/  IMAD R8, R8, c[0x0][0x190], RZ ;  /* 0x0000640008087a24 */ /* 0x000fe200078e02ff */
[C---:B------:R-:W-:Y:S01]  /*1f70*/  SEL R16, R200.reuse, R15, !P4 ;  /* 0x0000000fc8107207 */ /* 0x040fe20006000000 */
[----:B------:R-:W-:Y:S01]  /*1f80*/  IMAD R9, R9, c[0x0][0x190], RZ ;  /* 0x0000640009097a24 */ /* 0x000fe200078e02ff */
[C---:B------:R-:W-:Y:S01]  /*1f90*/  SEL R252, R200.reuse, R17, !P4 ;  /* 0x00000011c8fc7207 */ /* 0x040fe20006000000 */
[----:B------:R-:W-:Y:S01]  /*1fa0*/  IMAD R11, R11, c[0x0][0x190], RZ ;  /* 0x000064000b0b7a24 */ /* 0x000fe200078e02ff */
[----:B------:R-:W-:Y:S01]  /*1fb0*/  SEL R250, R200, R19, !P4 ;  /* 0x00000013c8fa7207 */ /* 0x000fe20006000000 */
[----:B------:R-:W-:Y:S01]  /*1fc0*/  IMAD R16, R16, c[0x0][0x190], RZ ;  /* 0x0000640010107a24 */ /* 0x000fe200078e02ff */
[----:B------:R-:W-:Y:S01]  /*1fd0*/  SEL R248, R200, R21, !P4 ;  /* 0x00000015c8f87207 */ /* 0x000fe20006000000 */
[----:B------:R-:W-:Y:S01]  /*1fe0*/  IMAD R252, R252, c[0x0][0x190], RZ ;  /* 0x00006400fcfc7a24 */ /* 0x000fe200078e02ff */
[----:B------:R-:W-:Y:S01]  /*1ff0*/  SEL R246, R200, R23, !P4 ;  /* 0x00000017c8f67207 */ /* 0x000fe20006000000 */
[----:B------:R-:W-:Y:S01]  /*2000*/  IMAD R250, R250, c[0x0][0x190], RZ ;  /* 0x00006400fafa7a24 */ /* 0x000fe200078e02ff */
[----:B------:R-:W-:Y:S01]  /*2010*/  SEL R244, R200, R25, !P4 ;  /* 0x00000019c8f47207 */ /* 0x000fe20006000000 */
[----:B------:R-:W-:Y:S01]  /*2020*/  IMAD R248, R248, c[0x0][0x190], RZ ;  /* 0x00006400f8f87a24 */ /* 0x000fe200078e02ff */
[C---:B------:R-:W-:Y:S01]  /*2030*/  SEL R242, R200.reuse, R27, !P4 ;  /* 0x0000001bc8f27207 */ /* 0x040fe20006000000 */
[C---:B------:R-:W-:Y:S01]  /*2040*/  IMAD R27, R139.reuse, 0x2c, RZ ;  /* 0x0000002c8b1b7824 */ /* 0x040fe200078e02ff */
[C---:B------:R-:W-:Y:S01]  /*2050*/  SEL R240, R200.reuse, R29, !P4 ;  /* 0x0000001dc8f07207 */ /* 0x040fe20006000000 */
[C---:B------:R-:W-:Y:S01]  /*2060*/  IMAD R29, R139.reuse, 0x34, RZ ;  /* 0x000000348b1d7824 */ /* 0x040fe200078e02ff */
[C---:B------:R-:W-:Y:S01]  /*2070*/  SEL R238, R200.reuse, R31, !P4 ;  /* 0x0000001fc8ee7207 */ /* 0x040fe20006000000 */
[C---:B------:R-:W-:Y:S01]  /*2080*/  IMAD R31, R139.reuse, 0x38, RZ ;  /* 0x000000388b1f7824 */ /* 0x040fe200078e02ff */
[C---:B------:R-:W-:Y:S01]  /*2090*/  SEL R236, R200.reuse, R33, !P4 ;  /* 0x00000021c8ec7207 */ /* 0x040fe20006000000 */
[C---:B------:R-:W-:Y:S01]  /*20a0*/  IMAD R33, R139.reuse, 0x3c, RZ ;  /* 0x0000003c8b217824 */ /* 0x040fe200078e02ff */
        /* <DEDUP_REMOVED lines=31> */
[----:B------:R-:W-:Y:S01]  /*22a0*/  IMAD R65, R139, 0x78, RZ ;  /* 0x000000788b417824 */ /* 0x000fe200078e02ff */
[----:B------:R-:W-:Y:S01]  /*22b0*/  SEL R202, R200, R67, !P4 ;  /* 0x00000043c8ca7207 */ /* 0x000fe20006000000 */
[----:B------:R-:W-:Y:S01]  /*22c0*/  IMAD R238, R238, c[0x0][0x190], RZ ;  /* 0x00006400eeee7a24 */ /* 0x000fe200078e02ff */
[----:B------:R-:W-:Y:S01]  /*22d0*/  SEL R200, R200, R69, !P4 ;  /* 0x00000045c8c87207 */ /* 0x000fe20006000000 */
[----:B------:R-:W-:Y:S01]  /*22e0*/  IMAD R234, R234, c[0x0][0x190], RZ ;  /* 0x00006400eaea7a24 */ /* 0x000fe200078e02ff */
[----:B------:R-:W-:Y:S01]  /*22f0*/  ISETP.GE.U32.AND P4, PT, R6, 0x7fffffb8, PT ;  /* 0x7fffffb80600780c */ /* 0x000fe20003f86070 */
[----:B------:R-:W-:Y:S01]  /*2300*/  IMAD R230, R230, c[0x0][0x190], RZ ;  /* 0x00006400e6e67a24 */ /* 0x000fe200078e02ff */
[----:B------:R-:W-:Y:S01]  /*2310*/  IADD3 R6, R0, -0x27, RZ ;  /* 0xffffffd900067810 */ /* 0x000fe20007ffe0ff */
[----:B------:R-:W-:Y:S01]  /*2320*/  IMAD R226, R226, c[0x0][0x190], RZ ;  /* 0x00006400e2e27a24 */ /* 0x000fe200078e02ff */
[----:B------:R-:W-:Y:S01]  /*2330*/  IADD3 R7, R0, -0x2a, RZ ;  /* 0xffffffd600077810 */ /* 0x000fe20007ffe0ff */
[----:B------:R-:W-:Y:S01]  /*2340*/  IMAD R222, R222, c[0x0][0x190], RZ ;  /* 0x00006400dede7a24 */ /* 0x000fe200078e02ff */
[----:B------:R-:W-:Y:S01]  /*2350*/  SEL R79, RZ, 0x1, P6 ;  /* 0x00000001ff4f7807 */ /* 0x000fe20003000000 */
[----:B------:R-:W-:Y:S01]  /*2360*/  IMAD R218, R218, c[0x0][0x190], RZ ;  /* 0x00006400dada7a24 */ /* 0x000fe200078e02ff */
[----:B------:R-:W-:Y:S01]  /*2370*/  SEL R80, RZ, 0x1fffe, P5 ;  /* 0x0001fffeff507807 */ /* 0x000fe20002800000 */
[----:B------:R-:W-:Y:S01]  /*2380*/  IMAD R214, R214, c[0x0][0x190], RZ ;  /* 0x00006400d6d67a24 */ /* 0x000fe200078e02ff */
[----:B------:R-:W-:Y:S01]  /*2390*/  ISETP.GE.U32.AND P6, PT, R6, 0x7fffffba, PT ;  /* 0x7fffffba0600780c */ /* 0x000fe20003fc6070 */
[----:B------:R-:W-:Y:S01]  /*23a0*/  IMAD R210, R210, c[0x0][0x190], RZ ;  /* 0x00006400d2d27a24 */ /* 0x000fe200078e02ff */
[----:B------:R-:W-:Y:S01]  /*23b0*/  ISETP.GE.U32.AND P5, PT, R7, 0x7fffffb7, PT ;  /* 0x7fffffb70700780c */ /* 0x000fe20003fa6070 */
[----:B------:R-:W-:Y:S01]  /*23c0*/  IMAD.IADD R79, R79, 0x1, R80 ;  /* 0x000000014f4f7824 */ /* 0x000fe200078e0250 */
        /* <DEDUP_REMOVED lines=11> */
[----:B------:R-:W-:Y:S01]  /*2480*/  IMAD R232, R232, c[0x0][0x190], RZ ;  /* 0x00006400e8e87a24 */ /* 0x000fe200078e02ff */
[----:B------:R-:W-:Y:S01]  /*2490*/  IADD3 R6, R0, -0x23, RZ ;  /* 0xffffffdd00067810 */ /* 0x000fe20007ffe0ff */
[----:B------:R-:W-:Y:S01]  /*24a0*/  IMAD R228, R228, c[0x0][0x190], RZ ;  /* 0x00006400e4e47a24 */ /* 0x000fe200078e02ff */
[----:B------:R-:W-:Y:S01]  /*24b0*/  IADD3 R7, R0, -0x26, RZ ;  /* 0xffffffda00077810 */ /* 0x000fe20007ffe0ff */
[----:B------:R-:W-:Y:S01]  /*24c0*/  IMAD R224, R224, c[0x0][0x190], RZ ;  /* 0x00006400e0e07a24 */ /* 0x000fe200078e02ff */
[----:B------:R-:W-:Y:S01]  /*24d0*/  IABS R23, c[0x0][0x178] ;  /* 0x00005e0000177a13 */ /* 0x000fe20000000000 */
        /* <DEDUP_REMOVED lines=10> */
[----:B------:R-:W2:Y:S01]  /*2580*/  I2F.RP R6, R23 ;  /* 0x0000001700067306 */ /* 0x000ea20000209400 */
[----:B------:R-:W-:Y:S01]  /*2590*/  SEL R72, RZ, 0x7fff8, P4 ;  /* 0x0007fff8ff487807 */ /* 0x000fe20002000000 */
[----:B------:R-:W-:Y:S01]  /*25a0*/  IMAD R204, R204, c[0x0][0x190], RZ ;  /* 0x00006400cccc7a24 */ /* 0x000fe200078e02ff */
[----:B------:R-:W-:Y:S01]  /*25b0*/  ISETP.GE.U32.AND P4, PT, R7, 0x7fffffbd, PT ;  /* 0x7fffffbd0700780c */ /* 0x000fe20003f86070 */
[----:B------:R-:W-:Y:S01]  /*25c0*/  IMAD R200, R200, c[0x0][0x190], RZ ;  /* 0x00006400c8c87a24 */ /* 0x000fe200078e02ff */
[----:B------:R-:W-:-:S02]  /*25d0*/  IADD3 R7, R0, -0x21, RZ ;  /* 0xffffffdf00077810 */ /* 0x000fc40007ffe0ff */
[----:B------:R-:W-:Y:S02]  /*25e0*/  SEL R69, RZ, 0x4, P5 ;  /* 0x00000004ff457807 */ /* 0x000fe40002800000 */
[----:B------:R-:W-:Y:S02]  /*25f0*/  ISETP.GE.U32.AND P5, PT, R7, 0x7fffffc0, PT ;  /* 0x7fffffc00700780c */ /* 0x000fe40003fa6070 */
[C---:B------:R-:W-:Y:S02]  /*2600*/  IADD3 R7, R0.reuse, -0x17, RZ ;  /* 0xffffffe900077810 */ /* 0x040fe40007ffe0ff */
[----:B------:R-:W-:Y:S02]  /*2610*/  SEL R76, RZ, 0x1, P0 ;  /* 0x00000001ff4c7807 */ /* 0x000fe40000000000 */
[----:B------:R-:W-:Y:S01]  /*2620*/  IADD3 R12, R0, -0x22, RZ ;  /* 0xffffffde000c7810 */ /* 0x000fe20007ffe0ff */
[----:B--2---:R-:W2:Y:S01]  /*2630*/  MUFU.RCP R6, R6 ;  /* 0x0000000600067308 */ /* 0x004ea20000001000 */
[----:B------:R-:W-:-:S02]  /*2640*/  ISETP.GE.U32.AND P0, PT, R7, 0x7fffffca, PT ;  /* 0x7fffffca0700780c */ /* 0x000fc40003f06070 */
[----:B------:R-:W-:Y:S02]  /*2650*/  IADD3 R7, R0, -0x15, RZ ;  /* 0xffffffeb00077810 */ /* 0x000fe40007ffe0ff */
[----:B------:R-:W-:Y:S02]  /*2660*/  SEL R73, RZ, 0x1fffe, P6 ;  /* 0x0001fffeff497807 */ /* 0x000fe40003000000 */
[----:B------:R-:W-:Y:S02]  /*2670*/  ISETP.GE.U32.AND P6, PT, R12, 0x7fffffbf, PT ;  /* 0x7fffffbf0c00780c */ /* 0x000fe40003fc6070 */
[----:B------:R-:W-:Y:S01]  /*2680*/  SEL R68, RZ, 0x4, P2 ;  /* 0x00000004ff447807 */ /* 0x000fe20001000000 */
[----:B------:R-:W-:Y:S01]  /*2690*/  IMAD.IADD R73, R76, 0x1, R73 ;  /* 0x000000014c497824 */ /* 0x000fe200078e0249 */
[----:B------:R-:W-:Y:S02]  /*26a0*/  IADD3 R12, R0, -0x18, RZ ;  /* 0xffffffe8000c7810 */ /* 0x000fe40007ffe0ff */
[----:B------:R-:W-:-:S02]  /*26b0*/  ISETP.GE.U32.AND P2, PT, R7, 0x7fffffcc, PT ;  /* 0x7fffffcc0700780c */ /* 0x000fc40003f46070 */
[----:B------:R-:W-:Y:S02]  /*26c0*/  IADD3 R7, R0, -0x16, RZ ;  /* 0xffffffea00077810 */ /* 0x000fe40007ffe0ff */
[----:B------:R-:W-:Y:S02]  /*26d0*/  SEL R17, RZ, 0x7fff8, P1 ;  /* 0x0007fff8ff117807 */ /* 0x000fe40000800000 */
[----:B------:R-:W-:Y:S02]  /*26e0*/  ISETP.GE.U32.AND P1, PT, R12, 0x7fffffc9, PT ;  /* 0x7fffffc90c00780c */ /* 0x000fe40003f26070 */
[----:B------:R-:W-:Y:S02]  /*26f0*/  SEL R77, RZ, 0x1fffe, P3 ;  /* 0x0001fffeff4d7807 */ /* 0x000fe40001800000 */
[----:B------:R-:W-:Y:S02]  /*2700*/  IADD3 R12, R0, -0x13, RZ ;  /* 0xffffffed000c7810 */ /* 0x000fe40007ffe0ff */
        /* <DEDUP_REMOVED lines=10> */
[----:B--2---:R-:W-:Y:S02]  /*27b0*/  IADD3 R6, R6, 0xffffffe, RZ ;  /* 0x0ffffffe06067810 */ /* 0x004fe40007ffe0ff */
[----:B------:R-:W-:Y:S02]  /*27c0*/  ISETP.GE.U32.AND P6, PT, R12, 0x7fffffd0, PT ;  /* 0x7fffffd00c00780c */ /* 0x000fe40003fc6070 */
[----:B------:R-:W-:Y:S02]  /*27d0*/  IADD3 R12, R0, -0x1b, RZ ;  /* 0xffffffe5000c7810 */ /* 0x000fe40007ffe0ff */
[----:B------:R-:W-:-:S02]  /*27e0*/  SEL R21, RZ, 0x1fffe, P0 ;  /* 0x0001fffeff157807 */ /* 0x000fc40000000000 */
[----:B------:R-:W-:Y:S02]  /*27f0*/  ISETP.GE.U32.AND P0, PT, R7, 0x7fffffcf, PT ;  /* 0x7fffffcf0700780c */ /* 0x000fe40003f06070 */
[----:B------:R-:W2:Y:S01]  /*2800*/  F2I.FTZ.U32.TRUNC.NTZ R7, R6 ;  /* 0x0000000600077305 */ /* 0x000ea2000021f000 */
[----:B------:R-:W-:Y:S02]  /*2810*/  SEL R18, RZ, 0x1, P1 ;  /* 0x00000001ff127807 */ /* 0x000fe40000800000 */
[----:B------:R-:W-:Y:S02]  /*2820*/  ISETP.GE.U32.AND P1, PT, R12, 0x7fffffc6, PT ;  /* 0x7fffffc60c00780c */ /* 0x000fe40003f26070 */
[----:B------:R-:W-:Y:S01]  /*2830*/  IADD3 R12, R0, -0x1c, RZ ;  /* 0xffffffe4000c7810 */ /* 0x000fe20007ffe0ff */
[----:B------:R-:W-:Y:S01]  /*2840*/  IMAD.IADD R18, R18, 0x1, R21 ;  /* 0x0000000112127824 */ /* 0x000fe200078e0215 */
[----:B------:R-:W-:Y:S02]  /*2850*/  IADD3 R13, R0, -0x19, RZ ;  /* 0xffffffe7000d7810 */ /* 0x000fe40007ffe0ff */
[----:B------:R-:W-:-:S02]  /*2860*/  SEL R19, RZ, 0x7fff8, P2 ;  /* 0x0007fff8ff137807 */ /* 0x000fc40001000000 */
[----:B------:R-:W-:Y:S02]  /*2870*/  ISETP.GE.U32.AND P2, PT, R12, 0x7fffffc5, PT ;  /* 0x7fffffc50c00780c */ /* 0x000fe40003f46070 */
[----:B------:R-:W-:Y:S02]  /*2880*/  SEL R14, RZ, 0x4, P3 ;  /* 0x00000004ff0e7807 */ /* 0x000fe40001800000 */
[C---:B------:R-:W-:Y:S01]  /*2890*/  IADD3 R12, R0.reuse, -0x1a, RZ ;  /* 0xffffffe6000c7810 */ /* 0x040fe20007ffe0ff */
[----:B--2---:R-:W-:Y:S01]  /*28a0*/  IMAD.MOV R6, RZ, RZ, -R7 ;  /* 0x000000ffff067224 */ /* 0x004fe200078e0a07 */
[----:B------:R-:W-:Y:S02]  /*28b0*/  ISETP.GE.U32.AND P3, PT, R13, 0x7fffffc8, PT ;  /* 0x7fffffc80d00780c */ /* 0x000fe40003f66070 */
[----:B------:R-:W-:Y:S02]  /*28c0*/  IADD3 R13, R0, -0x3b, RZ ;  /* 0xffffffc5000d7810 */ /* 0x000fe40007ffe0ff */
[----:B------:R-:W-:-:S02]  /*28d0*/  SEL R15, RZ, 0x1fffe, P4 ;  /* 0x0001fffeff0f7807 */ /* 0x000fc40002000000 */
[----:B------:R-:W-:Y:S02]  /*28e0*/  ISETP.GE.U32.AND P4, PT, R12, 0x7fffffc7, PT ;  /* 0x7fffffc70c00780c */ /* 0x000fe40003f86070 */
[----:B------:R-:W-:Y:S02]  /*28f0*/  SEL R12, RZ, 0x1, P5 ;  /* 0x00000001ff0c7807 */ /* 0x000fe40002800000 */
[----:B------:R-:W-:Y:S02]  /*2900*/  IADD3 R4, R0, -0x3c, RZ ;  /* 0xffffffc400047810 */ /* 0x000fe40007ffe0ff */
[----:B------:R-:W-:Y:S01]  /*2910*/  ISETP.GE.U32.AND P5, PT, R13, 0x7fffffa6, PT ;  /* 0x7fffffa60d00780c */ /* 0x000fe20003fa6070 */
[----:B------:R-:W-:Y:S01]  /*2920*/  IMAD.IADD R12, R12, 0x1, R15 ;  /* 0x000000010c0c7824 */ /* 0x000fe200078e020f */
[----:B------:R-:W-:Y:S02]  /*2930*/  IADD3 R13, R0, -0x39, RZ ;  /* 0xffffffc7000d7810 */ /* 0x000fe40007ffe0ff */
[----:B------:R-:W-:-:S02]  /*2940*/  SEL R5, RZ, 0x7fff8, P6 ;  /* 0x0007fff8ff057807 */ /* 0x000fc40003000000 */
[----:B------:R-:W-:Y:S02]  /*2950*/  ISETP.GE.U32.AND P6, PT, R4, 0x7fffffa5, PT ;  /* 0x7fffffa50400780c */ /* 0x000fe40003fc6070 */
[----:B------:R-:W-:Y:S02]  /*2960*/  SEL R4, RZ, 0x4, P0 ;  /* 0x00000004ff047807 */ /* 0x000fe40000000000 */
[----:B------:R-:W-:Y:S01]  /*2970*/  ISETP.GE.U32.AND P0, PT, R13, 0x7fffffa8, PT ;  /* 0x7fffffa80d00780c */ /* 0x000fe20003f06070 */
[----:B------:R-:W-:Y:S01]  /*2980*/  IMAD R13, R6, R23, RZ ;  /* 0x00000017060d7224 */ /* 0x000fe200078e02ff */
[----:B------:R-:W-:Y:S01]  /*2990*/  IADD3 R2, R0, -0x3a, RZ ;  /* 0xffffffc600027810 */ /* 0x000fe20007ffe0ff */
[----:B------:R-:W-:Y:S01]  /*29a0*/  IMAD.MOV.U32 R6, RZ, RZ, RZ ;  /* 0x000000ffff067224 */ /* 0x000fe200078e00ff */
[----:B------:R-:W-:Y:S02]  /*29b0*/  SEL R22, RZ, 0x1fffe, P1 ;  /* 0x0001fffeff167807 */ /* 0x000fe40000800000 */
[----:B------:R-:W-:Y:S01]  /*29c0*/  ISETP.GE.U32.AND P1, PT, R2, 0x7fffffa7, PT ;  /* 0x7fffffa70200780c */ /* 0x000fe20003f26070 */
[----:B------:R-:W-:Y:S01]  /*29d0*/  IMAD.HI.U32 R6, R7, R13, R6 ;  /* 0x0000000d07067227 */ /* 0x000fe200078e0006 */
[----:B------:R-:W-:-:S02]  /*29e0*/  IABS R2, R26 ;  /* 0x0000001a00027213 */ /* 0x000fc40000000000 */
[----:B------:R-:W-:Y:S02]  /*29f0*/  SEL R88, RZ, 0x4, P1 ;  /* 0x00000004ff587807 */ /* 0x000fe40000800000 */
[----:B------:R-:W-:Y:S01]  /*2a00*/  IADD3 R13, R0, -0x3d, RZ ;  /* 0xffffffc3000d7810 */ /* 0x000fe20007ffe0ff */
[----:B------:R-:W-:Y:S01]  /*2a10*/  IMAD.HI.U32 R6, R6, R2, RZ ;  /* 0x0000000206067227 */ /* 0x000fe200078e00ff */
[----:B------:R-:W-:Y:S02]  /*2a20*/  SEL R20, RZ, 0x7fff8, P3 ;  /* 0x0007fff8ff147807 */ /* 0x000fe40001800000 */
[----:B------:R-:W-:Y:S01]  /*2a30*/  ISETP.GE.U32.AND P3, PT, R13, 0x7fffffa4, PT ;  /* 0x7fffffa40d00780c */ /* 0x000fe20003f66070 */
[----:B------:R-:W-:Y:S01]  /*2a40*/  IMAD.MOV R6, RZ, RZ, -R6 ;  /* 0x000000ffff067224 */ /* 0x000fe200078e0a06 */
[C---:B------:R-:W-:Y:S02]  /*2a50*/  IADD3 R3, R0.reuse, -0x3f, RZ ;  /* 0xffffffc100037810 */ /* 0x040fe40007ffe0ff */
[----:B------:R-:W-:Y:S01]  /*2a60*/  IADD3 R13, R0, -0x37, RZ ;  /* 0xffffffc9000d7810 */ /* 0x000fe20007ffe0ff */
[----:B------:R-:W-:Y:S01]  /*2a70*/  IMAD R2, R23, R6, R2 ;  /* 0x0000000617027224 */ /* 0x000fe200078e0202 */
[----:B------:R-:W-:-:S02]  /*2a80*/  SEL R7, RZ, 0x1, P2 ;  /* 0x00000001ff077807 */ /* 0x000fc40001000000 */
[----:B------:R-:W-:Y:S02]  /*2a90*/  SEL R94, RZ, 0x1fffe, P5 ;  /* 0x0001fffeff5e7807 */ /* 0x000fe40002800000 */
[----:B------:R-:W-:Y:S01]  /*2aa0*/  ISETP.GT.U32.AND P1, PT, R23, R2, PT ;  /* 0x000000021700720c */ /* 0x000fe20003f24070 */
[----:B------:R-:W-:Y:S01]  /*2ab0*/  IMAD.IADD R7, R7, 0x1, R22 ;  /* 0x0000000107077824 */ /* 0x000fe200078e0216 */
[----:B------:R-:W-:Y:S02]  /*2ac0*/  ISETP.GE.U32.AND P2, PT, R3, 0x7fffffa2, PT ;  /* 0x7fffffa20300780c */ /* 0x000fe40003f46070 */
[----:B------:R-:W-:Y:S02]  /*2ad0*/  ISETP.GE.U32.AND P5, PT, R13, 0x7fffffaa, PT ;  /* 0x7fffffaa0d00780c */ /* 0x000fe40003fa6070 */
[C---:B------:R-:W-:Y:S02]  /*2ae0*/  IADD3 R24, R0.reuse, -0x3e, RZ ;  /* 0xffffffc200187810 */ /* 0x040fe40007ffe0ff */
[----:B------:R-:W-:-:S02]  /*2af0*/  IADD3 R6, R0, -0x35, RZ ;  /* 0xffffffcb00067810 */ /* 0x000fc40007ffe0ff */
[----:B------:R-:W-:Y:S02]  /*2b00*/  IADD3 R13, R0, -0x36, RZ ;  /* 0xffffffca000d7810 */ /* 0x000fe40007ffe0ff */
[----:B------:R-:W-:Y:S01]  /*2b10*/  SEL R3, RZ, 0x4, P4 ;  /* 0x00000004ff037807 */ /* 0x000fe20002000000 */
[----:B------:R-:W-:Y:S01]  /*2b20*/  @!P1 IMAD.IADD R2, R2, 0x1, -R23 ;  /* 0x0000000102029824 */ /* 0x000fe200078e0a17 */
[----:B------:R-:W-:Y:S02]  /*2b30*/  SEL R85, RZ, 0x7fff8, P0 ;  /* 0x0007fff8ff557807 */ /* 0x000fe40000000000 */
[----:B------:R-:W-:Y:S02]  /*2b40*/  SEL R93, RZ, 0x1fffe, P2 ;  /* 0x0001fffeff5d7807 */ /* 0x000fe40001000000 */
[----:B------:R-:W-:Y:S02]  /*2b50*/  ISETP.GT.U32.AND P1, PT, R23, R2, PT ;  /* 0x000000021700720c */ /* 0x000fe40003f24070 */
[----:B------:R-:W-:-:S02]  /*2b60*/  ISETP.GE.U32.AND P4, PT, R24, 0x7fffffa3, PT ;  /* 0x7fffffa31800780c */ /* 0x000fc40003f86070 */
[----:B------:R-:W-:Y:S02]  /*2b70*/  ISETP.GE.U32.AND P0, PT, R6, 0x7fffffac, PT ;  /* 0x7fffffac0600780c */ /* 0x000fe40003f06070 */
[----:B------:R-:W-:Y:S02]  /*2b80*/  ISETP.GE.U32.AND P2, PT, R13, 0x7fffffab, PT ;  /* 0x7fffffab0d00780c */ /* 0x000fe40003f46070 */
[C---:B------:R-:W-:Y:S02]  /*2b90*/  IADD3 R6, R0.reuse, -0x33, RZ ;  /* 0xffffffcd00067810 */ /* 0x040fe40007ffe0ff */
[----:B------:R-:W-:Y:S02]  /*2ba0*/  IADD3 R13, R0, -0x34, RZ ;  /* 0xffffffcc000d7810 */ /* 0x000fe40007ffe0ff */
[----:B------:R-:W-:Y:S01]  /*2bb0*/  SEL R86, RZ, 0x7fff8, P3 ;  /* 0x0007fff8ff567807 */ /* 0x000fe20001800000 */
[----:B------:R-:W-:Y:S01]  /*2bc0*/  @!P1 IMAD.IADD R2, R2, 0x1, -R23 ;  /* 0x0000000102029824 */ /* 0x000fe200078e0a17 */
[----:B------:R-:W-:-:S02]  /*2bd0*/  ISETP.GE.AND P1, PT, R26, RZ, PT ;  /* 0x000000ff1a00720c */ /* 0x000fc40003f26270 */
[----:B------:R-:W-:Y:S02]  /*2be0*/  SEL R83, RZ, 0x4, P4 ;  /* 0x00000004ff537807 */ /* 0x000fe40002000000 */
[----:B------:R-:W-:Y:S02]  /*2bf0*/  ISETP.GE.U32.AND P3, PT, R6, 0x7fffffae, PT ;  /* 0x7fffffae0600780c */ /* 0x000fe40003f66070 */
[----:B------:R-:W-:Y:S02]  /*2c00*/  ISETP.GE.U32.AND P4, PT, R13, 0x7fffffad, PT ;  /* 0x7fffffad0d00780c */ /* 0x000fe40003f86070 */
[C---:B------:R-:W-:Y:S02]  /*2c10*/  IADD3 R24, R0.reuse, -0x38, RZ ;  /* 0xffffffc800187810 */ /* 0x040fe40007ffe0ff */
[C---:B------:R-:W-:Y:S02]  /*2c20*/  IADD3 R6, R0.reuse, -0x32, RZ ;  /* 0xffffffce00067810 */ /* 0x040fe40007ffe0ff */
[----:B------:R-:W-:Y:S01]  /*2c30*/  IADD3 R13, R0, -0x1d, RZ ;  /* 0xffffffe3000d7810 */ /* 0x000fe20007ffe0ff */
[----:B------:R-:W-:Y:S01]  /*2c40*/  @!P1 IMAD.MOV R2, RZ, RZ, -R2 ;  /* 0x000000ffff029224 */ /* 0x000fe200078e0a02 */
[----:B------:R-:W-:-:S02]  /*2c50*/  ISETP.NE.AND P1, PT, RZ, c[0x0][0x178], PT ;  /* 0x00005e00ff007a0c */ /* 0x000fc40003f25270 */
[----:B------:R-:W-:Y:S02]  /*2c60*/  SEL R91, RZ, 0x1, P6 ;  /* 0x00000001ff5b7807 */ /* 0x000fe40003000000 */
[----:B------:R-:W-:Y:S02]  /*2c70*/  SEL R92, RZ, 0x1fffe, P5 ;  /* 0x0001fffeff5c7807 */ /* 0x000fe40002800000 */
[----:B------:R-:W-:Y:S01]  /*2c80*/  SEL R81, RZ, 0x7fff8, P0 ;  /* 0x0007fff8ff517807 */ /* 0x000fe20000000000 */
[----:B------:R-:W-:Y:S01]  /*2c90*/  IMAD.IADD R91, R91, 0x1, R94 ;  /* 0x000000015b5b7824 */ /* 0x000fe200078e025e */
[----:B------:R-:W-:Y:S02]  /*2ca0*/  ISETP.GE.U32.AND P6, PT, R24, 0x7fffffa9, PT ;  /* 0x7fffffa91800780c */ /* 0x000fe40003fc6070 */
[----:B------:R-:W-:Y:S02]  /*2cb0*/  ISETP.GE.U32.AND P5, PT, R6, 0x7fffffaf, PT ;  /* 0x7fffffaf0600780c */ /* 0x000fe40003fa6070 */
[----:B------:R-:W-:-:S02]  /*2cc0*/  ISETP.GE.U32.AND P0, PT, R13, 0x7fffffc4, PT ;  /* 0x7fffffc40d00780c */ /* 0x000fc40003f06070 */
[C---:B------:R-:W-:Y:S02]  /*2cd0*/  IADD3 R6, R0.reuse, -0x1f, RZ ;  /* 0xffffffe100067810 */ /* 0x040fe40007ffe0ff */
[C---:B------:R-:W-:Y:S02]  /*2ce0*/  IADD3 R13, R0.reuse, -0x10, RZ ;  /* 0xfffffff0000d7810 */ /* 0x040fe40007ffe0ff */
[----:B------:R-:W-:Y:S02]  /*2cf0*/  IADD3 R66, R0, -0x20, RZ ;  /* 0xffffffe000427810 */ /* 0x000fe40007ffe0ff */
[----:B------:R-:W-:Y:S02]  /*2d00*/  SEL R89, RZ, 0x1, P6 ;  /* 0x00000001ff597807 */ /* 0x000fe40003000000 */
[----:B------:R-:W-:Y:S02]  /*2d10*/  SEL R87, RZ, 0x1fffe, P3 ;  /* 0x0001fffeff577807 */ /* 0x000fe40001800000 */
[----:B------:R-:W-:Y:S01]  /*2d20*/  ISETP.GE.U32.AND P6, PT, R6, 0x7fffffc2, PT ;  /* 0x7fffffc20600780c */ /* 0x000fe20003fc6070 */
[----:B------:R-:W-:Y:S01]  /*2d30*/  IMAD.IADD R89, R89, 0x1, R92 ;  /* 0x0000000159597824 */ /* 0x000fe200078e025c */
[----:B------:R-:W-:-:S02]  /*2d40*/  ISETP.GE.U32.AND P3, PT, R13, 0x7fffffd1, PT ;  /* 0x7fffffd10d00780c */ /* 0x000fc40003f66070 */
[----:B------:R-:W-:Y:S02]  /*2d50*/  IADD3 R23, R0, -0x5, RZ ;  /* 0xfffffffb00177810 */ /* 0x000fe40007ffe0ff */
[----:B------:R-:W-:Y:S02]  /*2d60*/  SEL R13, RZ, 0x7fff8, P0 ;  /* 0x0007fff8ff0d7807 */ /* 0x000fe40000000000 */
[----:B------:R-:W-:Y:S02]  /*2d70*/  ISETP.GE.U32.AND P0, PT, R66, 0x7fffffc1, PT ;  /* 0x7fffffc14200780c */ /* 0x000fe40003f06070 */
[----:B------:R-:W-:Y:S02]  /*2d80*/  LOP3.LUT R12, R12, 0x3, RZ, 0xc0, !PT ;  /* 0x000000030c0c7812 */ /* 0x000fe400078ec0ff */
[----:B------:R-:W-:Y:S02]  /*2d90*/  SEL R24, RZ, 0x1fffe, P6 ;  /* 0x0001fffeff187807 */ /* 0x000fe40003000000 */
[----:B------:R-:W-:-:S02]  /*2da0*/  @!P1 LOP3.LUT R2, RZ, c[0x0][0x178], RZ, 0x33, !PT ;  /* 0x00005e00ff029a12 */ /* 0x000fc400078e33ff */
[----:B------:R-:W-:Y:S02]  /*2db0*/  ISETP.GE.U32.AND P6, PT, R23, 0x7fffffdc, PT ;  /* 0x7fffffdc1700780c */ /* 0x000fe40003fc6070 */
[----:B------:R-:W-:Y:S01]  /*2dc0*/  IADD3 R6, R0, -0x1e, RZ ;  /* 0xffffffe200067810 */ /* 0x000fe20007ffe0ff */
[----:B------:R-:W-:Y:S01]  /*2dd0*/  IMAD R140, R2, c[0x0][0x184], RZ ;  /* 0x00006100028c7a24 */ /* 0x000fe200078e02ff */
[----:B------:R-:W-:Y:S02]  /*2de0*/  SEL R23, RZ, 0x1, P0 ;  /* 0x00000001ff177807 */ /* 0x000fe40000000000 */
[----:B------:R-:W-:Y:S02]  /*2df0*/  LOP3.LUT R18, R18, 0x3, RZ, 0xc0, !PT ;  /* 0x0000000312127812 */ /* 0x000fe400078ec0ff */
[----:B------:R-:W-:Y:S01]  /*2e00*/  IADD3 R4, R12, R5, R4 ;  /* 0x000000050c047210 */ /* 0x000fe20007ffe004 */
[----:B------:R-:W-:Y:S01]  /*2e10*/  IMAD.IADD R23, R23, 0x1, R24 ;  /* 0x0000000117177824 */ /* 0x000fe200078e0218 */
[----:B------:R-:W-:-:S02]  /*2e20*/  IADD3 R5, R0, -0x31, RZ ;  /* 0xffffffcf00057810 */ /* 0x000fc40007ffe0ff */
[----:B------:R-:W-:Y:S02]  /*2e30*/  SEL R84, RZ, 0x4, P2 ;  /* 0x00000004ff547807 */ /* 0x000fe40001000000 */
[----:B------:R-:W-:Y:S02]  /*2e40*/  ISETP.GE.U32.AND P2, PT, R6, 0x7fffffc3, PT ;  /* 0x7fffffc30600780c */ /* 0x000fe40003f46070 */
[----:B------:R-:W-:Y:S02]  /*2e50*/  IADD3 R14, R18, R19, R14 ;  /* 0x00000013120e7210 */ /* 0x000fe40007ffe00e */
[----:B------:R-:W-:Y:S02]  /*2e60*/  IADD3 R6, R0, -0xc, RZ ;  /* 0xfffffff400067810 */ /* 0x000fe40007ffe0ff */
[----:B------:R-:W-:Y:S01]  /*2e70*/  ISETP.GE.U32.AND P1, PT, R5, 0x7fffffb0, PT ;  /* 0x7fffffb00500780c */ /* 0x000fe20003f26070 */
[----:B------:R-:W-:Y:S01]  /*2e80*/  IMAD.SHL.U32 R5, R140, 0x4, RZ ;  /* 0x000000048c057824 */ /* 0x000fe200078e00ff */
[----:B------:R-:W-:Y:S01]  /*2e90*/  SEL R90, RZ, 0x1, P4 ;  /* 0x00000001ff5a7807 */ /* 0x000fe20002000000 */
[----:B------:R-:W-:Y:S01]  /*2ea0*/  IMAD.SHL.U32 R14, R14, 0x100, RZ ;  /* 0x000001000e0e7824 */ /* 0x000fe200078e00ff */
[----:B------:R-:W-:-:S02]  /*2eb0*/  ISETP.GE.U32.AND P4, PT, R6, 0x7fffffd5, PT ;  /* 0x7fffffd50600780c */ /* 0x000fc40003f86070 */
[----:B------:R-:W-:Y:S01]  /*2ec0*/  LOP3.LUT R7, R7, 0x3, RZ, 0xc0, !PT ;  /* 0x0000000307077812 */ /* 0x000fe200078ec0ff */
[----:B------:R-:W-:Y:S01]  /*2ed0*/  IMAD.IADD R87, R90, 0x1, R87 ;  /* 0x000000015a577824 */ /* 0x000fe200078e0257 */
[----:B------:R-:W-:Y:S02]  /*2ee0*/  SEL R6, RZ, 0x4, P2 ;  /* 0x00000004ff067807 */ /* 0x000fe40001000000 */
[----:B------:R-:W-:Y:S02]  /*2ef0*/  LOP3.LUT R23, R23, 0x3, RZ, 0xc0, !PT ;  /* 0x0000000317177812 */ /* 0x000fe400078ec0ff */
[----:B------:R-:W-:Y:S02]  /*2f00*/  SEL R96, RZ, 0x4, P5 ;  /* 0x00000004ff607807 */ /* 0x000fe40002800000 */
[----:B------:R-:W-:Y:S02]  /*2f10*/  IADD3 R136, P5, R5, c[0x0][0x160], RZ ;  /* 0x0000580005887a10 */ /* 0x000fe40007fbe0ff */
[----:B------:R-:W-:-:S02]  /*2f20*/  IADD3 R7, R7, R20, R3 ;  /* 0x0000001407077210 */ /* 0x000fc40007ffe003 */
[----:B------:R-:W-:Y:S01]  /*2f30*/  IADD3 R6, R23, R13, R6 ;  /* 0x0000000d17067210 */ /* 0x000fe20007ffe006 */
[----:B------:R-:W-:Y:S01]  /*2f40*/  IMAD R23, R139, 0x24, RZ ;  /* 0x000000248b177824 */ /* 0x000fe200078e02ff */
[----:B------:R-:W-:Y:S02]  /*2f50*/  LOP3.LUT R3, R14, 0xf00, RZ, 0xe2, !PT ;  /* 0x00000f000e037812 */ /* 0x000fe400078ee2ff */
[----:B------:R-:W-:Y:S02]  /*2f60*/  SEL R97, RZ, 0x7fff8, P1 ;  /* 0x0007fff8ff617807 */ /* 0x000fe40000800000 */
[----:B------:R-:W-:Y:S01]  /*2f70*/  LEA.HI.X.SX32 R137, R140, c[0x0][0x164], 0x2, P5 ;  /* 0x000059008c897a11 */ /* 0x000fe200028f16ff */
[----:B------:R-:W-:Y:S01]  /*2f80*/  IMAD R4, R4, 0x1000, R3 ;  /* 0x0000100004047824 */ /* 0x000fe200078e0203 */
[----:B------:R-:W-:Y:S02]  /*2f90*/  IADD3 R2, P1, R151, R136, RZ ;  /* 0x0000008897027210 */ /* 0x000fe40007f3e0ff */
[----:B------:R-:W-:-:S02]  /*2fa0*/  LOP3.LUT R6, R6, 0xf, RZ, 0xc0, !PT ;  /* 0x0000000f06067812 */ /* 0x000fc400078ec0ff */
[-C--:B------:R-:W-:Y:S02]  /*2fb0*/  LEA.HI.X.SX32 R3, R139, R137.reuse, 0x2, P1 ;  /* 0x000000898b037211 */ /* 0x080fe400008f16ff */
[-C--:B------:R-:W-:Y:S01]  /*2fc0*/  IADD3 R12, P1, R159, R136.reuse, RZ ;  /* 0x000000889f0c7210 */ /* 0x080fe20007f3e0ff */
[----:B------:R-:W-:Y:S01]  /*2fd0*/  IMAD R59, R7, 0x10, R6 ;  /* 0x00000010073b7824 */ /* 0x000fe200078e0206 */
[-C--:B------:R-:W-:Y:S02]  /*2fe0*/  LEA R6, P5, R139, R136.reuse, 0x3 ;  /* 0x000000888b067211 */ /* 0x080fe400078a18ff */
[-C--:B------:R-:W-:Y:S02]  /*2ff0*/  LEA.HI.X.SX32 R13, R150, R137.reuse, 0x2, P1 ;  /* 0x00000089960d7211 */ /* 0x080fe400008f16ff */
[----:B------:R-:W-:Y:S02]  /*3000*/  IADD3 R14, P1, R175, R136, RZ ;  /* 0x00000088af0e7210 */ /* 0x000fe40007f3e0ff */
[----:B------:R-:W-:-:S02]  /*3010*/  LEA.HI.X.SX32 R7, R149, R137, 0x2, P5 ;  /* 0x0000008995077211 */ /* 0x000fc400028f16ff */
[-C--:B------:R-:W-:Y:S02]  /*3020*/  LEA R134, P5, R139, R136.reuse, 0x4 ;  /* 0x000000888b867211 */ /* 0x080fe400078a20ff */
[-C--:B------:R-:W-:Y:S02]  /*3030*/  LEA.HI.X.SX32 R15, R152, R137.reuse, 0x2, P1 ;  /* 0x00000089980f7211 */ /* 0x080fe400008f16ff */
[-C--:B------:R-:W-:Y:S02]  /*3040*/  IADD3 R20, P1, R191, R136.reuse, RZ ;  /* 0x00000088bf147210 */ /* 0x080fe40007f3e0ff */
[----:B------:R-:W-:Y:S02]  /*3050*/  LEA.HI.X.SX32 R135, R151, R137, 0x2, P5 ;  /* 0x0000008997877211 */ /* 0x000fe400028f16ff */
[----:B------:R-:W-:Y:S02]  /*3060*/  IADD3 R25, R0, -0x9, RZ ;  /* 0xfffffff700197810 */ /* 0x000fe40007ffe0ff */
[----:B------:R-:W-:-:S02]  /*3070*/  IADD3 R18, P5, R183, R136, RZ ;  /* 0x00000088b7127210 */ /* 0x000fc40007fbe0ff */
[-C--:B------:R-:W-:Y:S02]  /*3080*/  LEA.HI.X.SX32 R21, R154, R137.reuse, 0x2, P1 ;  /* 0x000000899a157211 */ /* 0x080fe400008f16ff */
[-C--:B------:R-:W-:Y:S02]  /*3090*/  IADD3 R22, P1, R23, R136.reuse, RZ ;  /* 0x0000008817167210 */ /* 0x080fe40007f3e0ff */
[----:B------:R-:W-:Y:S01]  /*30a0*/  ISETP.GE.U32.AND P2, PT, R25, 0x7fffffd8, PT ;  /* 0x7fffffd81900780c */ /* 0x000fe20003f46070 */
[----:B------:R-:W-:Y:S01]  /*30b0*/  IMAD R25, R139, 0x28, RZ ;  /* 0x000000288b197824 */ /* 0x000fe200078e02ff */
[-C--:B------:R-:W-:Y:S02]  /*30c0*/  LEA.HI.X.SX32 R19, R153, R137.reuse, 0x2, P5 ;  /* 0x0000008999137211 */ /* 0x080fe400028f16ff */
[----:B------:R-:W-:Y:S02]  /*30d0*/  LEA R132, P5, R139, R136, 0x5 ;  /* 0x000000888b847211 */ /* 0x000fe400078a28ff */
[----:B------:R-:W-:-:S02]  /*30e0*/  LEA.HI.X.SX32 R23, R156, R137, 0x2, P1 ;  /* 0x000000899c177211 */ /* 0x000fc400008f16ff */
[-C--:B-1----:R-:W-:Y:S02]  /*30f0*/  IADD3 R26, P1, R27, R136.reuse, RZ ;  /* 0x000000881b1a7210 */ /* 0x082fe40007f3e0ff */
[-C--:B------:R-:W-:Y:S02]  /*3100*/  LEA.HI.X.SX32 R133, R155, R137.reuse, 0x2, P5 ;  /* 0x000000899b857211 */ /* 0x080fe400028f16ff */
[-C--:B------:R-:W-:Y:S02]  /*3110*/  IADD3 R24, P5, R25, R136.reuse, RZ ;  /* 0x0000008819187210 */ /* 0x080fe40007fbe0ff */
[-C--:B------:R-:W-:Y:S02]  /*3120*/  LEA.HI.X.SX32 R27, R158, R137.reuse, 0x2, P1 ;  /* 0x000000899e1b7211 */ /* 0x080fe400008f16ff */
[----:B------:R-:W-:Y:S02]  /*3130*/  IADD3 R28, P1, R29, R136, RZ ;  /* 0x000000881d1c7210 */ /* 0x000fe40007f3e0ff */
[----:B------:R-:W-:-:S02]  /*3140*/  LEA.HI.X.SX32 R25, R157, R137, 0x2, P5 ;  /* 0x000000899d197211 */ /* 0x000fc400028f16ff */
[-C--:B------:R-:W-:Y:S02]  /*3150*/  IADD3 R130, P5, R131, R136.reuse, RZ ;  /* 0x0000008883827210 */ /* 0x080fe40007fbe0ff */
[-C--:B------:R-:W-:Y:S02]  /*3160*/  LEA.HI.X.SX32 R29, R164, R137.reuse, 0x2, P1 ;  /* 0x00000089a41d7211 */ /* 0x080fe400008f16ff */
[-C--:B------:R-:W-:Y:S02]  /*3170*/  IADD3 R32, P1, R33, R136.reuse, RZ ;  /* 0x0000008821207210 */ /* 0x080fe40007f3e0ff */
[-C--:B------:R-:W-:Y:S02]  /*3180*/  LEA.HI.X.SX32 R131, R159, R137.reuse, 0x2, P5 ;  /* 0x000000899f837211 */ /* 0x080fe400028f16ff */
[----:B------:R-:W-:Y:S02]  /*3190*/  IADD3 R30, P5, R31, R136, RZ ;  /* 0x000000881f1e7210 */ /* 0x000fe40007fbe0ff */
[----:B------:R-:W-:-:S02]  /*31a0*/  LEA.HI.X.SX32 R33, R166, R137, 0x2, P1 ;  /* 0x00000089a6217211 */ /* 0x000fc400008f16ff */
[-C--:B------:R-:W-:Y:S02]  /*31b0*/  IADD3 R36, P1, R37, R136.reuse, RZ ;  /* 0x0000008825247210 */ /* 0x080fe40007f3e0ff */
[-C--:B------:R-:W-:Y:S02]  /*31c0*/  LEA.HI.X.SX32 R31, R165, R137.reuse, 0x2, P5 ;  /* 0x00000089a51f7211 */ /* 0x080fe400028f16ff */
[-C--:B------:R-:W-:Y:S02]  /*31d0*/  LEA R34, P5, R139, R136.reuse, 0x6 ;  /* 0x000000888b227211 */ /* 0x080fe400078a30ff */
        /* <DEDUP_REMOVED lines=22> */
[----:B------:R-:W-:Y:S02]  /*3340*/  IADD3 R64, R0, -0x1, RZ ;  /* 0xffffffff00407810 */ /* 0x000fe40007ffe0ff */
[----:B------:R-:W-:Y:S02]  /*3350*/  LOP3.LUT R63, R59, 0xff, RZ, 0xc0, !PT ;  /* 0x000000ff3b3f7812 */ /* 0x000fe400078ec0ff */
[-C--:B------:R-:W-:Y:S02]  /*3360*/  LEA.HI.X.SX32 R55, R189, R137.reuse, 0x2, P5 ;  /* 0x00000089bd377211 */ /* 0x080fe400028f16ff */
[----:B------:R-:W-:Y:S01]  /*3370*/  IADD3 R58, P5, R61, R136, RZ ;  /* 0x000000883d3a7210 */ /* 0x000fe20007fbe0ff */
[----:B------:R-:W-:Y:S01]  /*3380*/  IMAD.IADD R4, R4, 0x1, R63 ;  /* 0x0000000104047824 */ /* 0x000fe200078e023f */
[----:B------:R-:W-:-:S02]  /*3390*/  LEA.HI.X.SX32 R61, R192, R137, 0x2, P1 ;  /* 0x00000089c03d7211 */ /* 0x000fc400008f16ff */
[----:B------:R-:W-:Y:S02]  /*33a0*/  ISETP.GE.U32.AND P1, PT, R64, 0x7fffffe0, PT ;  /* 0x7fffffe04000780c */ /* 0x000fe40003f26070 */
[-C--:B------:R-:W-:Y:S02]  /*33b0*/  LEA.HI.X.SX32 R59, R191, R137.reuse, 0x2, P5 ;  /* 0x00000089bf3b7211 */ /* 0x080fe400028f16ff */
[-C--:B------:R-:W-:Y:S02]  /*33c0*/  IADD3 R62, P5, R65, R136.reuse, RZ ;  /* 0x00000088413e7210 */ /* 0x080fe40007fbe0ff */
[----:B------:R-:W-:Y:S02]  /*33d0*/  LOP3.LUT R98, R4, 0xffff, RZ, 0xc0, !PT ;  /* 0x0000ffff04627812 */ /* 0x000fe400078ec0ff */
[----:B------:R-:W-:Y:S02]  /*33e0*/  LEA.HI.X.SX32 R63, R193, R137, 0x2, P5 ;  /* 0x00000089c13f7211 */ /* 0x000fe400028f16ff */
[----:B------:R-:W-:-:S02]  /*33f0*/  IADD3 R64, P5, R95, R136, RZ ;  /* 0x000000885f407210 */ /* 0x000fc40007fbe0ff */
[----:B------:R-:W-:Y:S01]  /*3400*/  IADD3 R95, R0, -0xd, RZ ;  /* 0xfffffff3005f7810 */ /* 0x000fe20007ffe0ff */
[----:B------:R1:W-:Y:S01]  /*3410*/  LDGSTS.E [R161], [R136.64], !P1 ;  /* 0x0000000088a17fae */ /* 0x0003e2000c921844 */
[--C-:B------:R-:W-:Y:S02]  /*3420*/  SHF.R.U32.HI R4, RZ, 0xf, R98.reuse ;  /* 0x0000000fff047819 */ /* 0x100fe40000011662 */
[----:B------:R-:W-:Y:S01]  /*3430*/  LEA.HI.X.SX32 R65, R99, R137, 0x2, P5 ;  /* 0x0000008963417211 */ /* 0x000fe200028f16ff */
[----:B------:R2:W-:Y:S01]  /*3440*/  LDGSTS.E [R161+0x800], [R134.64], !P6 ;  /* 0x0080000086a17fae */ /* 0x0005e2000f121844 */
[----:B------:R-:W-:Y:S02]  /*3450*/  ISETP.GE.U32.AND P5, PT, R95, 0x7fffffd4, PT ;  /* 0x7fffffd45f00780c */ /* 0x000fe40003fa6070 */
[----:B------:R-:W-:Y:S01]  /*3460*/  LOP3.LUT P1, RZ, R4, 0x1, RZ, 0xc0, !PT ;  /* 0x0000000104ff7812 */ /* 0x000fe2000782c0ff */
[----:B------:R3:W-:Y:S01]  /*3470*/  LDGSTS.E [R161+0x1000], [R132.64], !P2 ;  /* 0x0100000084a17fae */ /* 0x0007e2000d121844 */
[----:B------:R-:W-:-:S02]  /*3480*/  SHF.R.U32.HI R95, RZ, 0xb, R98 ;  /* 0x0000000bff5f7819 */ /* 0x000fc40000011662 */
[----:B------:R-:W-:Y:S01]  /*3490*/  SHF.R.U32.HI R4, RZ, 0x7, R98 ;  /* 0x00000007ff047819 */ /* 0x000fe20000011662 */
[----:B-1----:R-:W-:Y:S01]  /*34a0*/  IMAD.WIDE R136, R146, 0x4, R136 ;  /* 0x0000000492887825 */ /* 0x002fe200078e0288 */
[----:B------:R-:W-:Y:S02]  /*34b0*/  LOP3.LUT P6, RZ, R95, 0x1, RZ, 0xc0, !PT ;  /* 0x000000015fff7812 */ /* 0x000fe400078cc0ff */
[----:B------:R-:W-:Y:S01]  /*34c0*/  LOP3.LUT P2, RZ, R4, 0x1, RZ, 0xc0, !PT ;  /* 0x0000000104ff7812 */ /* 0x000fe2000784c0ff */
[----:B--2---:R-:W-:Y:S01]  /*34d0*/  IMAD.WIDE R134, R146, 0x4, R134 ;  /* 0x0000000492867825 */ /* 0x004fe200078e0286 */
[----:B------:R-:W-:Y:S01]  /*34e0*/  SHF.R.U32.HI R95, RZ, 0x3, R98 ;  /* 0x00000003ff5f7819 */ /* 0x000fe20000011662 */
[----:B------:R1:W-:Y:S01]  /*34f0*/  LDGSTS.E [R161+0x1800], [R130.64], !P5 ;  /* 0x0180000082a17fae */ /* 0x0003e2000e921844 */
[----:B------:R-:W-:Y:S01]  /*3500*/  IADD3 R4, R0, -0x2, RZ ;  /* 0xfffffffe00047810 */ /* 0x000fe20007ffe0ff */
[----:B---3--:R-:W-:Y:S01]  /*3510*/  IMAD.WIDE R132, R146, 0x4, R132 ;  /* 0x0000000492847825 */ /* 0x008fe200078e0284 */
[----:B------:R-:W-:Y:S01]  /*3520*/  LOP3.LUT R77, R77, 0x3, RZ, 0xc0, !PT ;  /* 0x000000034d4d7812 */ /* 0x000fe200078ec0ff */
[----:B------:R2:W-:Y:S01]  /*3530*/  LDGSTS.E [R161+0x2000], [R34.64], P1 ;  /* 0x0200000022a17fae */ /* 0x0005e20008921844 */
[----:B------:R-:W-:-:S02]  /*3540*/  LOP3.LUT P1, RZ, R95, 0x1, RZ, 0xc0, !PT ;  /* 0x000000015fff7812 */ /* 0x000fc4000782c0ff */
[----:B------:R-:W-:Y:S01]  /*3550*/  ISETP.GE.U32.AND P5, PT, R4, 0x7fffffdf, PT ;  /* 0x7fffffdf0400780c */ /* 0x000fe20003fa6070 */
[----:B------:R3:W-:Y:S01]  /*3560*/  LDGSTS.E [R161+0x2800], [R42.64], P6 ;  /* 0x028000002aa17fae */ /* 0x0007e2000b121844 */
[C---:B------:R-:W-:Y:S02]  /*3570*/  IADD3 R4, R0.reuse, -0x6, RZ ;  /* 0xfffffffa00047810 */ /* 0x040fe40007ffe0ff */
[----:B------:R-:W-:Y:S01]  /*3580*/  IADD3 R95, R0, -0xa, RZ ;  /* 0xfffffff6005f7810 */ /* 0x000fe20007ffe0ff */
[----:B------:R4:W-:Y:S01]  /*3590*/  LDGSTS.E [R161+0x3000], [R50.64], P2 ;  /* 0x0300000032a17fae */ /* 0x0009e20009121844 */
[----:B------:R-:W-:Y:S01]  /*35a0*/  ISETP.GE.U32.AND P2, PT, R4, 0x7fffffdb, PT ;  /* 0x7fffffdb0400780c */ /* 0x000fe20003f46070 */
[----:B-1----:R-:W-:Y:S01]  /*35b0*/  IMAD.WIDE R130, R146, 0x4, R130 ;  /* 0x0000000492827825 */ /* 0x002fe200078e0282 */
[----:B------:R-:W-:Y:S02]  /*35c0*/  ISETP.GE.U32.AND P6, PT, R95, 0x7fffffd7, PT ;  /* 0x7fffffd75f00780c */ /* 0x000fe40003fc6070 */
[----:B------:R-:W-:Y:S01]  /*35d0*/  IADD3 R4, R0, -0xe, RZ ;  /* 0xfffffff200047810 */ /* 0x000fe20007ffe0ff */
[----:B------:R1:W-:Y:S01]  /*35e0*/  LDGSTS.E [R161+0x3800], [R58.64], P1 ;  /* 0x038000003aa17fae */ /* 0x0003e20008921844 */
[----:B------:R-:W-:Y:S01]  /*35f0*/  SHF.R.U32.HI R95, RZ, 0xe, R98 ;  /* 0x0000000eff5f7819 */ /* 0x000fe20000011662 */
[----:B--2---:R-:W-:Y:S01]  /*3600*/  IMAD.WIDE R34, R146, 0x4, R34 ;  /* 0x0000000492227825 */ /* 0x004fe200078e0222 */
[----:B------:R-:W-:Y:S01]  /*3610*/  ISETP.GE.U32.AND P1, PT, R4, 0x7fffffd3, PT ;  /* 0x7fffffd30400780c */ /* 0x000fe20003f26070 */
[----:B------:R2:W-:Y:S01]  /*3620*/  LDGSTS.E [R160+0x200], [R2.64], !P5 ;  /* 0x0020000002a07fae */ /* 0x0005e2000e921844 */
[----:B------:R-:W-:Y:S01]  /*3630*/  LOP3.LUT P5, RZ, R95, 0x1, RZ, 0xc0, !PT ;  /* 0x000000015fff7812 */ /* 0x000fe200078ac0ff */
[C---:B---3--:R-:W-:Y:S01]  /*3640*/  IMAD.WIDE R42, R146.reuse, 0x4, R42 ;  /* 0x00000004922a7825 */ /* 0x048fe200078e022a */
[--C-:B------:R-:W-:Y:S01]  /*3650*/  SHF.R.U32.HI R95, RZ, 0xa, R98.reuse ;  /* 0x0000000aff5f7819 */ /* 0x100fe20000011662 */
[----:B------:R3:W-:Y:S01]  /*3660*/  LDGSTS.E [R160+0xa00], [R14.64], !P2 ;  /* 0x00a000000ea07fae */ /* 0x0007e2000d121844 */
[----:B------:R-:W-:Y:S01]  /*3670*/  SHF.R.U32.HI R4, RZ, 0x6, R98 ;  /* 0x00000006ff047819 */ /* 0x000fe20000011662 */
[----:B----4-:R-:W-:Y:S01]  /*3680*/  IMAD.WIDE R50, R146, 0x4, R50 ;  /* 0x0000000492327825 */ /* 0x010fe200078e0232 */
[----:B------:R-:W-:Y:S01]  /*3690*/  LOP3.LUT P2, RZ, R95, 0x1, RZ, 0xc0, !PT ;  /* 0x000000015fff7812 */ /* 0x000fe2000784c0ff */
[----:B------:R4:W-:Y:S01]  /*36a0*/  LDGSTS.E [R160+0x1200], [R22.64], !P6 ;  /* 0x0120000016a07fae */ /* 0x0009e2000f121844 */
[----:B------:R-:W-:Y:S01]  /*36b0*/  LOP3.LUT P6, RZ, R4, 0x1, RZ, 0xc0, !PT ;  /* 0x0000000104ff7812 */ /* 0x000fe200078cc0ff */
[----:B-1----:R-:W-:Y:S01]  /*36c0*/  IMAD.WIDE R58, R146, 0x4, R58 ;  /* 0x00000004923a7825 */ /* 0x002fe200078e023a */
[----:B------:R-:W-:Y:S01]  /*36d0*/  IADD3 R4, R0, -0x3, RZ ;  /* 0xfffffffd00047810 */ /* 0x000fe20007ffe0ff */
[----:B------:R1:W-:Y:S01]  /*36e0*/  LDGSTS.E [R160+0x1a00], [R28.64], !P1 ;  /* 0x01a000001ca07fae */ /* 0x0003e2000c921844 */
[----:B------:R-:W-:Y:S01]  /*36f0*/  SHF.R.U32.HI R95, RZ, 0x2, R98 ;  /* 0x00000002ff5f7819 */ /* 0x000fe20000011662 */
[----:B--2---:R-:W-:Y:S01]  /*3700*/  IMAD.WIDE R2, R146, 0x4, R2 ;  /* 0x0000000492027825 */ /* 0x004fe200078e0202 */
[----:B------:R-:W-:Y:S01]  /*3710*/  LOP3.LUT R79, R79, 0x3, RZ, 0xc0, !PT ;  /* 0x000000034f4f7812 */ /* 0x000fe200078ec0ff */
[----:B------:R2:W-:Y:S01]  /*3720*/  LDGSTS.E [R160+0x2200], [R36.64], P5 ;  /* 0x0220000024a07fae */ /* 0x0005e2000a921844 */
[----:B------:R-:W-:Y:S01]  /*3730*/  ISETP.GE.U32.AND P5, PT, R4, 0x7fffffde, PT ;  /* 0x7fffffde0400780c */ /* 0x000fe20003fa6070 */
[----:B---3--:R-:W-:Y:S01]  /*3740*/  IMAD.WIDE R14, R146, 0x4, R14 ;  /* 0x00000004920e7825 */ /* 0x008fe200078e020e */
[----:B------:R-:W-:Y:S01]  /*3750*/  IADD3 R4, R0, -0x7, RZ ;  /* 0xfffffff900047810 */ /* 0x000fe20007ffe0ff */
[----:B------:R3:W-:Y:S01]  /*3760*/  LDGSTS.E [R160+0x2a00], [R44.64], P2 ;  /* 0x02a000002ca07fae */ /* 0x0007e20009121844 */
[----:B------:R-:W-:Y:S01]  /*3770*/  LOP3.LUT P1, RZ, R95, 0x1, RZ, 0xc0, !PT ;  /* 0x000000015fff7812 */ /* 0x000fe2000782c0ff */
[----:B----4-:R-:W-:Y:S01]  /*3780*/  IMAD.WIDE R22, R146, 0x4, R22 ;  /* 0x0000000492167825 */ /* 0x010fe200078e0216 */
[----:B------:R-:W-:Y:S01]  /*3790*/  ISETP.GE.U32.AND P2, PT, R4, 0x7fffffda, PT ;  /* 0x7fffffda0400780c */ /* 0x000fe20003f46070 */
[----:B------:R4:W-:Y:S01]  /*37a0*/  LDGSTS.E [R160+0x3200], [R52.64], P6 ;  /* 0x0320000034a07fae */ /* 0x0009e2000b121844 */
[----:B------:R-:W-:Y:S01]  /*37b0*/  IADD3 R95, R0, -0x4, RZ ;  /* 0xfffffffc005f7810 */ /* 0x000fe20007ffe0ff */
[----:B-1----:R-:W-:Y:S01]  /*37c0*/  IMAD.WIDE R28, R146, 0x4, R28 ;  /* 0x00000004921c7825 */ /* 0x002fe200078e021c */
[----:B------:R-:W-:-:S02]  /*37d0*/  IADD3 R4, R0, -0xf, RZ ;  /* 0xfffffff100047810 */ /* 0x000fc40007ffe0ff */
[----:B------:R-:W-:Y:S01]  /*37e0*/  ISETP.GE.U32.AND P6, PT, R95, 0x7fffffdd, PT ;  /* 0x7fffffdd5f00780c */ /* 0x000fe20003fc6070 */
[----:B--2---:R-:W-:Y:S01]  /*37f0*/  IMAD.WIDE R36, R146, 0x4, R36 ;  /* 0x0000000492247825 */ /* 0x004fe200078e0224 */
[----:B------:R-:W-:Y:S02]  /*3800*/  IADD3 R95, R0, -0xb, RZ ;  /* 0xfffffff5005f7810 */ /* 0x000fe40007ffe0ff */
[----:B------:R-:W-:Y:S01]  /*3810*/  IADD3 R67, R77, R67, R70 ;  /* 0x000000434d437210 */ /* 0x000fe20007ffe046 */
[----:B------:R1:W-:Y:S01]  /*3820*/  LDGSTS.E [R160+0x3a00], [R60.64], P1 ;  /* 0x03a000003ca07fae */ /* 0x0003e20008921844 */
[----:B------:R-:W-:Y:S01]  /*3830*/  ISETP.GE.U32.AND P1, PT, R4, 0x7fffffd2, PT ;  /* 0x7fffffd20400780c */ /* 0x000fe20003f26070 */
[----:B---3--:R-:W-:Y:S01]  /*3840*/  IMAD.WIDE R44, R146, 0x4, R44 ;  /* 0x00000004922c7825 */ /* 0x008fe200078e022c */
[----:B------:R-:W-:Y:S01]  /*3850*/  IADD3 R4, R0, -0x40, RZ ;  /* 0xffffffc000047810 */ /* 0x000fe20007ffe0ff */
[----:B------:R2:W-:Y:S01]  /*3860*/  LDGSTS.E [R147+0x400], [R6.64], !P5 ;  /* 0x0040000006937fae */ /* 0x0005e2000e921844 */
[----:B------:R-:W-:Y:S01]  /*3870*/  SHF.R.U32.HI R70, RZ, 0xd, R98 ;  /* 0x0000000dff467819 */ /* 0x000fe20000011662 */
[----:B----4-:R-:W-:Y:S01]  /*3880*/  IMAD.WIDE R52, R146, 0x4, R52 ;  /* 0x0000000492347825 */ /* 0x010fe200078e0234 */
[----:B------:R-:W-:Y:S01]  /*3890*/  ISETP.GE.U32.AND P5, PT, R4, 0x7fffffa1, PT ;  /* 0x7fffffa10400780c */ /* 0x000fe20003fa6070 */
[----:B------:R3:W-:Y:S01]  /*38a0*/  LDGSTS.E [R147+0xc00], [R18.64], !P2 ;  /* 0x00c0000012937fae */ /* 0x0007e2000d121844 */
[----:B------:R-:W-:-:S02]  /*38b0*/  ISETP.GE.U32.AND P2, PT, R95, 0x7fffffd6, PT ;  /* 0x7fffffd65f00780c */ /* 0x000fc40003f46070 */
[----:B------:R-:W-:Y:S01]  /*38c0*/  LOP3.LUT R73, R73, 0x3, RZ, 0xc0, !PT ;  /* 0x0000000349497812 */ /* 0x000fe200078ec0ff */
[C---:B-1----:R-:W-:Y:S01]  /*38d0*/  IMAD.WIDE R60, R146.reuse, 0x4, R60 ;  /* 0x00000004923c7825 */ /* 0x042fe200078e023c */
[----:B------:R-:W-:Y:S02]  /*38e0*/  LOP3.LUT R75, R75, 0x3, RZ, 0xc0, !PT ;  /* 0x000000034b4b7812 */ /* 0x000fe400078ec0ff */
[----:B------:R-:W-:Y:S01]  /*38f0*/  IADD3 R71, R79, R74, R71 ;  /* 0x0000004a4f477210 */ /* 0x000fe20007ffe047 */
[C---:B--2---:R-:W-:Y:S01]  /*3900*/  IMAD.WIDE R6, R146.reuse, 0x4, R6 ;  /* 0x0000000492067825 */ /* 0x044fe200078e0206 */
[----:B------:R-:W-:Y:S02]  /*3910*/  SEL R78, RZ, 0x1, P5 ;  /* 0x00000001ff4e7807 */ /* 0x000fe40002800000 */
[----:B------:R-:W-:Y:S01]  /*3920*/  IADD3 R17, R73, R17, R68 ;  /* 0x0000001149117210 */ /* 0x000fe20007ffe044 */
[----:B---3--:R-:W-:Y:S01]  /*3930*/  IMAD.WIDE R18, R146, 0x4, R18 ;  /* 0x0000000492127825 */ /* 0x008fe200078e0212 */
[----:B------:R-:W-:Y:S01]  /*3940*/  IADD3 R69, R75, R72, R69 ;  /* 0x000000484b457210 */ /* 0x000fe20007ffe045 */
[----:B------:R1:W-:Y:S01]  /*3950*/  LDGSTS.E [R147+0x1400], [R24.64], !P2 ;  /* 0x0140000018937fae */ /* 0x0003e2000d121844 */
[----:B------:R-:W-:Y:S01]  /*3960*/  LOP3.LUT P2, RZ, R70, 0x1, RZ, 0xc0, !PT ;  /* 0x0000000146ff7812 */ /* 0x000fe2000784c0ff */
[----:B------:R-:W-:Y:S01]  /*3970*/  IMAD.IADD R78, R78, 0x1, R93 ;  /* 0x000000014e4e7824 */ /* 0x000fe200078e025d */
[----:B------:R-:W-:Y:S01]  /*3980*/  LOP3.LUT R68, R71, 0xf, RZ, 0xc0, !PT ;  /* 0x0000000f47447812 */ /* 0x000fe200078ec0ff */
[----:B------:R-:W-:Y:S01]  /*3990*/  IMAD.SHL.U32 R70, R17, 0x100, RZ ;  /* 0x0000010011467824 */ /* 0x000fe200078e00ff */
[----:B------:R-:W-:Y:S01]  /*39a0*/  LOP3.LUT R89, R89, 0x3, RZ, 0xc0, !PT ;  /* 0x0000000359597812 */ /* 0x000fe200078ec0ff */
[----:B------:R2:W-:Y:S01]  /*39b0*/  LDGSTS.E [R147+0x1c00], [R30.64], !P1 ;  /* 0x01c000001e937fae */ /* 0x0005e2000c921844 */
[----:B------:R-:W-:Y:S01]  /*39c0*/  LOP3.LUT R78, R78, 0x3, RZ, 0xc0, !PT ;  /* 0x000000034e4e7812 */ /* 0x000fe200078ec0ff */
[----:B------:R-:W-:Y:S01]  /*39d0*/  IMAD R69, R69, 0x10, R68 ;  /* 0x0000001045457824 */ /* 0x000fe200078e0244 */
[----:B------:R-:W-:-:S02]  /*39e0*/  SHF.R.U32.HI R68, RZ, 0x9, R98 ;  /* 0x00000009ff447819 */ /* 0x000fc40000011662 */
[----:B------:R-:W-:Y:S01]  /*39f0*/  SHF.R.U32.HI R17, RZ, 0x5, R98 ;  /* 0x00000005ff117819 */ /* 0x000fe20000011662 */
[----:B-1----:R-:W-:Y:S01]  /*3a00*/  IMAD.WIDE R24, R146, 0x4, R24 ;  /* 0x0000000492187825 */ /* 0x002fe200078e0218 */
[----:B------:R-:W-:Y:S01]  /*3a10*/  LOP3.LUT P1, RZ, R68, 0x1, RZ, 0xc0, !PT ;  /* 0x0000000144ff7812 */ /* 0x000fe2000782c0ff */
[----:B------:R1:W-:Y:S01]  /*3a20*/  LDGSTS.E [R147+0x2400], [R38.64], P2 ;  /* 0x0240000026937fae */ /* 0x0003e20009121844 */
[----:B------:R-:W-:Y:S02]  /*3a30*/  LOP3.LUT R91, R91, 0x3, RZ, 0xc0, !PT ;  /* 0x000000035b5b7812 */ /* 0x000fe400078ec0ff */
[----:B------:R-:W-:Y:S01]  /*3a40*/  IADD3 R78, R78, R86, R83 ;  /* 0x000000564e4e7210 */ /* 0x000fe20007ffe053 */
[----:B--2---:R-:W-:Y:S01]  /*3a50*/  IMAD.WIDE R30, R146, 0x4, R30 ;  /* 0x00000004921e7825 */ /* 0x004fe200078e021e */
[----:B------:R-:W-:Y:S02]  /*3a60*/  IADD3 R81, R89, R81, R84 ;  /* 0x0000005159517210 */ /* 0x000fe40007ffe054 */
[----:B------:R-:W-:-:S02]  /*3a70*/  LOP3.LUT P2, RZ, R17, 0x1, RZ, 0xc0, !PT ;  /* 0x0000000111ff7812 */ /* 0x000fc4000784c0ff */
[----:B------:R-:W-:Y:S01]  /*3a80*/  IADD3 R85, R91, R85, R88 ;  /* 0x000000555b557210 */ /* 0x000fe20007ffe058 */
[----:B------:R-:W-:Y:S01]  /*3a90*/  IMAD.SHL.U32 R81, R81, 0x100, RZ ;  /* 0x0000010051517824 */ /* 0x000fe200078e00ff */
[----:B------:R-:W-:Y:S01]  /*3aa0*/  LOP3.LUT R78, R78, 0xf, RZ, 0xc0, !PT ;  /* 0x0000000f4e4e7812 */ /* 0x000fe200078ec0ff */
[----:B------:R2:W-:Y:S01]  /*3ab0*/  LDGSTS.E [R147+0x2c00], [R46.64], P1 ;  /* 0x02c000002e937fae */ /* 0x0005e20008921844 */
[----:B------:R-:W-:Y:S01]  /*3ac0*/  LOP3.LUT R68, R70, 0xf00, RZ, 0xe2, !PT ;  /* 0x00000f0046447812 */ /* 0x000fe200078ee2ff */
[----:B-1----:R-:W-:Y:S01]  /*3ad0*/  IMAD.WIDE R38, R146, 0x4, R38 ;  /* 0x0000000492267825 */ /* 0x002fe200078e0226 */
[----:B------:R-:W-:Y:S02]  /*3ae0*/  LOP3.LUT R87, R87, 0x3, RZ, 0xc0, !PT ;  /* 0x0000000357577812 */ /* 0x000fe400078ec0ff */
[----:B------:R-:W-:Y:S01]  /*3af0*/  SHF.R.U32.HI R17, RZ, 0x1, R98 ;  /* 0x00000001ff117819 */ /* 0x000fe20000011662 */
[----:B------:R-:W-:Y:S01]  /*3b00*/  IMAD R78, R85, 0x10, R78 ;  /* 0x00000010554e7824 */ /* 0x000fe200078e024e */
[----:B------:R-:W-:Y:S01]  /*3b10*/  IADD3 R87, R87, R97, R96 ;  /* 0x0000006157577210 */ /* 0x000fe20007ffe060 */
[----:B------:R-:W-:Y:S01]  /*3b20*/  IMAD R67, R67, 0x1000, R68 ;  /* 0x0000100043437824 */ /* 0x000fe200078e0244 */
[----:B------:R-:W-:Y:S01]  /*3b30*/  LOP3.LUT R68, R81, 0xf00, RZ, 0xe2, !PT ;  /* 0x00000f0051447812 */ /* 0x000fe200078ee2ff */
[----:B------:R1:W-:Y:S01]  /*3b40*/  LDGSTS.E [R147+0x3400], [R54.64], P2 ;  /* 0x0340000036937fae */ /* 0x0003e20009121844 */
[----:B------:R-:W-:Y:S01]  /*3b50*/  IADD3 R0, R0, -0x8, RZ ;  /* 0xfffffff800007810 */ /* 0x000fe20007ffe0ff */
[----:B--2---:R-:W-:Y:S01]  /*3b60*/  IMAD.WIDE R46, R146, 0x4, R46 ;  /* 0x00000004922e7825 */ /* 0x004fe200078e022e */
[----:B------:R-:W-:-:S02]  /*3b70*/  LOP3.LUT P1, RZ, R17, 0x1, RZ, 0xc0, !PT ;  /* 0x0000000111ff7812 */ /* 0x000fc4000782c0ff */
[----:B------:R-:W-:Y:S01]  /*3b80*/  LOP3.LUT R17, R78, 0xff, RZ, 0xc0, !PT ;  /* 0x000000ff4e117812 */ /* 0x000fe200078ec0ff */
[----:B------:R-:W-:Y:S01]  /*3b90*/  IMAD R68, R87, 0x1000, R68 ;  /* 0x0000100057447824 */ /* 0x000fe200078e0244 */
[----:B------:R-:W-:Y:S02]  /*3ba0*/  ISETP.GE.U32.AND P2, PT, R0, 0x7fffffd9, PT ;  /* 0x7fffffd90000780c */ /* 0x000fe40003f46070 */
[----:B------:R-:W-:Y:S01]  /*3bb0*/  SHF.R.U32.HI R0, RZ, 0x8, R98 ;  /* 0x00000008ff007819 */ /* 0x000fe20000011662 */
[----:B------:R-:W-:Y:S01]  /*3bc0*/  IMAD.IADD R68, R68, 0x1, R17 ;  /* 0x0000000144447824 */ /* 0x000fe200078e0211 */
[----:B------:R-:W-:Y:S01]  /*3bd0*/  LOP3.LUT R99, R148, 0x1f, RZ, 0xc0, !PT ;  /* 0x0000001f94637812 */ /* 0x000fe200078ec0ff */
[----:B------:R-:W-:Y:S01]  /*3be0*/  IMAD.MOV.U32 R17, RZ, RZ, 0x1f ;  /* 0x0000001fff117424 */ /* 0x000fe200078e00ff */
[----:B------:R-:W-:Y:S01]  /*3bf0*/  LOP3.LUT R70, R69, 0xff, RZ, 0xc0, !PT ;  /* 0x000000ff45467812 */ /* 0x000fe200078ec0ff */
[----:B-1----:R-:W-:Y:S02]  /*3c00*/  IMAD.WIDE R54, R146, 0x4, R54 ;  /* 0x0000000492367825 */ /* 0x002fe400078e0236 */
[----:B------:R1:W-:Y:S01]  /*3c10*/  LDGSTS.E [R147+0x3c00], [R62.64], P1 ;  /* 0x03c000003e937fae */ /* 0x0003e20008921844 */
[----:B------:R-:W-:Y:S01]  /*3c20*/  IADD3 R17, R17, c[0x0][0x180], RZ ;  /* 0x0000600011117a10 */ /* 0x000fe20007ffe0ff */
[----:B------:R-:W-:Y:S01]  /*3c30*/  IMAD R138, R99, c[0x0][0x18c], RZ ;  /* 0x00006300638a7a24 */ /* 0x000fe200078e02ff */
[----:B------:R-:W-:Y:S01]  /*3c40*/  LOP3.LUT P1, RZ, R0, 0x1, RZ, 0xc0, !PT ;  /* 0x0000000100ff7812 */ /* 0x000fe2000782c0ff */
[----:B------:R2:W-:Y:S01]  /*3c50*/  LDGSTS.E [R145+0x600], [R12.64], !P6 ;  /* 0x006000000c917fae */ /* 0x0005e2000f121844 */
[----:B------:R-:W-:Y:S01]  /*3c60*/  SHF.R.U32.HI R0, RZ, 0xc, R98 ;  /* 0x0000000cff007819 */ /* 0x000fe20000011662 */
[----:B------:R-:W-:Y:S01]  /*3c70*/  IMAD.IADD R67, R67, 0x1, R70 ;  /* 0x0000000143437824 */ /* 0x000fe200078e0246 */
[----:B------:R-:W-:Y:S01]  /*3c80*/  SHF.R.U32.HI R98, RZ, 0x4, R98 ;  /* 0x00000004ff627819 */ /* 0x000fe20000011662 */
[----:B------:R3:W-:Y:S01]  /*3c90*/  LDGSTS.E [R145+0xe00], [R20.64], !P2 ;  /* 0x00e0000014917fae */ /* 0x0007e2000d121844 */
[----:B------:R-:W-:-:S02]  /*3ca0*/  ISETP.GT.AND P2, PT, R17, 0x1f, PT ;  /* 0x0000001f1100780c */ /* 0x000fc40003f44270 */
[----:B------:R-:W-:Y:S01]  /*3cb0*/  LOP3.LUT P6, RZ, R0, 0x1, RZ, 0xc0, !PT ;  /* 0x0000000100ff7812 */ /* 0x000fe200078cc0ff */
[----:B------:R4:W-:Y:S01]  /*3cc0*/  LDGSTS.E [R145+0x1600], [R26.64], !P4 ;  /* 0x016000001a917fae */ /* 0x0009e2000e121844 */
[C---:B------:R-:W-:Y:S01]  /*3cd0*/  ISETP.GE.AND P4, PT, R99.reuse, c[0x0][0x180], PT ;  /* 0x0000600063007a0c */ /* 0x040fe20003f86270 */
[----:B-1----:R-:W-:Y:S01]  /*3ce0*/  IMAD.WIDE R62, R146, 0x4, R62 ;  /* 0x00000004923e7825 */ /* 0x002fe200078e023e */
[----:B------:R-:W-:Y:S01]  /*3cf0*/  SEL R0, RZ, 0x4, !P2 ;  /* 0x00000004ff007807 */ /* 0x000fe20005000000 */
[----:B------:R1:W-:Y:S01]  /*3d00*/  LDGSTS.E [R145+0x1e00], [R32.64], !P3 ;  /* 0x01e0000020917fae */ /* 0x0003e2000d921844 */
[----:B------:R-:W-:Y:S01]  /*3d10*/  LOP3.LUT P3, RZ, R98, 0x1, RZ, 0xc0, !PT ;  /* 0x0000000162ff7812 */ /* 0x000fe2000786c0ff */
[----:B--2---:R-:W-:Y:S01]  /*3d20*/  IMAD.WIDE R12, R146, 0x4, R12 ;  /* 0x00000004920c7825 */ /* 0x004fe200078e020c */
[----:B------:R-:W-:Y:S02]  /*3d30*/  SEL R0, R0, RZ, !P4 ;  /* 0x000000ff00007207 */ /* 0x000fe40006000000 */
[----:B------:R-:W-:Y:S01]  /*3d40*/  PRMT R141, R68, 0x5410, R67 ;  /* 0x00005410448d7816 */ /* 0x000fe20000000043 */
[----:B---3--:R-:W-:Y:S01]  /*3d50*/  IMAD.WIDE R20, R146, 0x4, R20 ;  /* 0x0000000492147825 */ /* 0x008fe200078e0214 */
[----:B------:R-:W-:Y:S01]  /*3d60*/  ISETP.NE.U32.AND P4, PT, R0, RZ, PT ;  /* 0x000000ff0000720c */ /* 0x000fe20003f85070 */
[----:B------:R2:W-:Y:S01]  /*3d70*/  LDGSTS.E [R145+0x2600], [R40.64], P6 ;  /* 0x0260000028917fae */ /* 0x0005e2000b121844 */
[----:B------:R-:W-:Y:S01]  /*3d80*/  ISETP.GE.AND P6, PT, R99, R66, PT ;  /* 0x000000426300720c */ /* 0x000fe20003fc6270 */
[----:B------:R-:W-:Y:S01]  /*3d90*/  IMAD.SHL.U32 R0, R138, 0x4, RZ ;  /* 0x000000048a007824 */ /* 0x000fe200078e00ff */
[----:B------:R-:W-:Y:S01]  /*3da0*/  LOP3.LUT R66, R148, 0x60, RZ, 0xc0, !PT ;  /* 0x0000006094427812 */ /* 0x000fe200078ec0ff */
[----:B------:R3:W-:Y:S01]  /*3db0*/  LDGSTS.E [R145+0x2e00], [R48.64], P1 ;  /* 0x02e0000030917fae */ /* 0x0007e20008921844 */
[----:B------:R-:W-:Y:S01]  /*3dc0*/  SHF.R.U64 R67, R141, 0x1f, RZ ;  /* 0x0000001f8d437819 */ /* 0x000fe200000012ff */
[----:B----4-:R-:W-:Y:S01]  /*3dd0*/  IMAD.WIDE R26, R146, 0x4, R26 ;  /* 0x00000004921a7825 */ /* 0x010fe200078e021a */
[----:B------:R-:W-:Y:S01]  /*3de0*/  IADD3 R127, P1, R0, c[0x0][0x168], RZ ;  /* 0x00005a00007f7a10 */ /* 0x000fe20007f3e0ff */
[----:B------:R4:W-:Y:S01]  /*3df0*/  LDGSTS.E [R145+0x3600], [R56.64], P3 ;  /* 0x0360000038917fae */ /* 0x0009e20009921844 */
[----:B------:R-:W-:Y:S01]  /*3e00*/  SHF.R.U32.HI R198, RZ, 0x1, R66 ;  /* 0x00000001ffc67819 */ /* 0x000fe20000011642 */
[----:B-1----:R-:W-:Y:S01]  /*3e10*/  IMAD.WIDE R32, R146, 0x4, R32 ;  /* 0x0000000492207825 */ /* 0x002fe200078e0220 */
[----:B------:R-:W-:Y:S01]  /*3e20*/  LEA.HI.X.SX32 R143, R138, c[0x0][0x16c], 0x2, P1 ;  /* 0x00005b008a8f7a11 */ /* 0x000fe200008f16ff */
[----:B------:R1:W-:Y:S01]  /*3e30*/  LDGSTS.E [R145+0x3e00], [R64.64], !P0 ;  /* 0x03e0000040917fae */ /* 0x0003e2000c121844 */
[-C--:B------:R-:W-:Y:S01]  /*3e40*/  LEA R66, P1, R8, R127.reuse, 0x2 ;  /* 0x0000007f08427211 */ /* 0x080fe200078210ff */
[----:B--2---:R-:W-:Y:S01]  /*3e50*/  IMAD.WIDE R40, R146, 0x4, R40 ;  /* 0x0000000492287825 */ /* 0x004fe200078e0228 */
[----:B------:R-:W-:Y:S01]  /*3e60*/  LEA R68, P0, R10, R127, 0x2 ;  /* 0x0000007f0a447211 */ /* 0x000fe200078010ff */
[----:B------:R-:W0:Y:S01]  /*3e70*/  LDGDEPBAR ;  /* 0x00000000000079af */ /* 0x000e220000000000 */
[----:B------:R-:W-:Y:S01]  /*3e80*/  LOP3.LUT P3, RZ, R67, 0x1, RZ, 0xc0, !PT ;  /* 0x0000000143ff7812 */ /* 0x000fe2000786c0ff */
[----:B---3--:R-:W-:Y:S01]  /*3e90*/  IMAD.WIDE R48, R146, 0x4, R48 ;  /* 0x0000000492307825 */ /* 0x008fe200078e0230 */
[----:B------:R-:W-:-:S02]  /*3ea0*/  LEA.HI.X.SX32 R67, R8, R143, 0x2, P1 ;  /* 0x0000008f08437211 */ /* 0x000fc400008f16ff */
[----:B------:R-:W-:Y:S01]  /*3eb0*/  LEA R70, P1, R16, R127, 0x2 ;  /* 0x0000007f10467211 */ /* 0x000fe200078210ff */
[----:B----4-:R-:W-:Y:S01]  /*3ec0*/  IMAD.WIDE R56, R146, 0x4, R56 ;  /* 0x0000000492387825 */ /* 0x010fe200078e0238 */
[----:B------:R-:W-:Y:S02]  /*3ed0*/  LEA.HI.X.SX32 R69, R10, R143, 0x2, P0 ;  /* 0x0000008f0a457211 */ /* 0x000fe400000f16ff */
[----:B------:R-:W-:Y:S01]  /*3ee0*/  LEA R72, P0, R250, R127, 0x2 ;  /* 0x0000007ffa487211 */ /* 0x000fe200078010ff */
[----:B-1----:R-:W-:Y:S01]  /*3ef0*/  IMAD.WIDE R64, R146, 0x4, R64 ;  /* 0x0000000492407825 */ /* 0x002fe200078e0240 */
[----:B------:R-:W-:Y:S02]  /*3f00*/  LEA.HI.X.SX32 R71, R16, R143, 0x2, P1 ;  /* 0x0000008f10477211 */ /* 0x000fe400008f16ff */
[----:B------:R-:W-:Y:S02]  /*3f10*/  LEA R74, P1, R246, R127, 0x2 ;  /* 0x0000007ff64a7211 */ /* 0x000fe400078210ff */
[----:B------:R-:W-:-:S02]  /*3f20*/  LEA.HI.X.SX32 R73, R250, R143, 0x2, P0 ;  /* 0x0000008ffa497211 */ /* 0x000fc400000f16ff */
[----:B------:R-:W-:Y:S02]  /*3f30*/  LEA R76, P0, R242, R127, 0x2 ;  /* 0x0000007ff24c7211 */ /* 0x000fe400078010ff */
[----:B------:R-:W-:Y:S02]  /*3f40*/  LEA.HI.X.SX32 R75, R246, R143, 0x2, P1 ;  /* 0x0000008ff64b7211 */ /* 0x000fe400008f16ff */
[----:B------:R-:W-:Y:S02]  /*3f50*/  LEA R78, P1, R238, R127, 0x2 ;  /* 0x0000007fee4e7211 */ /* 0x000fe400078210ff */
        /* <DEDUP_REMOVED lines=28> */
[----:B------:R-:W-:Y:S02]  /*4120*/  LOP3.LUT R198, R161, R198, RZ, 0x3c, !PT ;  /* 0x000000c6a1c67212 */ /* 0x000fe400078e3cff */
[----:B------:R-:W-:Y:S02]  /*4130*/  LEA.HI.X.SX32 R105, R248, R143, 0x2, P0 ;  /* 0x0000008ff8697211 */ /* 0x000fe400000f16ff */
[----:B------:R-:W-:Y:S01]  /*4140*/  LEA R108, P0, R240, R127, 0x2 ;  /* 0x0000007ff06c7211 */ /* 0x000fe200078010ff */
[----:B------:R1:W-:Y:S01]  /*4150*/  LDGSTS.E [R198+0x8000], [R66.64], P4 ;  /* 0x0800000042c67fae */ /* 0x0003e2000a121844 */
[----:B------:R-:W-:Y:S02]  /*4160*/  LEA.HI.X.SX32 R107, R244, R143, 0x2, P1 ;  /* 0x0000008ff46b7211 */ /* 0x000fe400008f16ff */
[----:B------:R-:W-:Y:S01]  /*4170*/  LEA R110, P1, R236, R127, 0x2 ;  /* 0x0000007fec6e7211 */ /* 0x000fe200078210ff */
[----:B------:R2:W-:Y:S01]  /*4180*/  LDGSTS.E [R198+0x8400], [R68.64], P4 ;  /* 0x0840000044c67fae */ /* 0x0005e2000a121844 */
[----:B------:R-:W-:-:S02]  /*4190*/  LEA.HI.X.SX32 R109, R240, R143, 0x2, P0 ;  /* 0x0000008ff06d7211 */ /* 0x000fc400000f16ff */
[----:B------:R-:W-:Y:S01]  /*41a0*/  LEA R112, P0, R232, R127, 0x2 ;  /* 0x0000007fe8707211 */ /* 0x000fe200078010ff */
[----:B------:R3:W-:Y:S01]  /*41b0*/  LDGSTS.E [R198+0x8800], [R70.64], P4 ;  /* 0x0880000046c67fae */ /* 0x0007e2000a121844 */
[----:B------:R-:W-:Y:S02]  /*41c0*/  LEA.HI.X.SX32 R111, R236, R143, 0x2, P1 ;  /* 0x0000008fec6f7211 */ /* 0x000fe400008f16ff */
[----:B------:R-:W-:Y:S01]  /*41d0*/  LEA R114, P1, R228, R127, 0x2 ;  /* 0x0000007fe4727211 */ /* 0x000fe200078210ff */
[----:B------:R4:W-:Y:S01]  /*41e0*/  LDGSTS.E [R198+0x8c00], [R72.64], P4 ;  /* 0x08c0000048c67fae */ /* 0x0009e2000a121844 */
[----:B------:R-:W-:Y:S01]  /*41f0*/  LEA.HI.X.SX32 R113, R232, R143, 0x2, P0 ;  /* 0x0000008fe8717211 */ /* 0x000fe200000f16ff */
[C---:B-1----:R-:W-:Y:S01]  /*4200*/  IMAD.WIDE R66, R199.reuse, 0x4, R66 ;  /* 0x00000004c7427825 */ /* 0x042fe200078e0242 */
[----:B------:R-:W-:Y:S01]  /*4210*/  LEA R116, P0, R224, R127, 0x2 ;  /* 0x0000007fe0747211 */ /* 0x000fe200078010ff */
[----:B------:R1:W-:Y:S01]  /*4220*/  LDGSTS.E [R198+0x9000], [R74.64], P4 ;  /* 0x090000004ac67fae */ /* 0x0003e2000a121844 */
[----:B------:R-:W-:Y:S01]  /*4230*/  LEA.HI.X.SX32 R115, R228, R143, 0x2, P1 ;  /* 0x0000008fe4737211 */ /* 0x000fe200008f16ff */
[C---:B--2---:R-:W-:Y:S01]  /*4240*/  IMAD.WIDE R68, R199.reuse, 0x4, R68 ;  /* 0x00000004c7447825 */ /* 0x044fe200078e0244 */
[----:B------:R-:W-:Y:S01]  /*4250*/  LEA R118, P1, R220, R127, 0x2 ;  /* 0x0000007fdc767211 */ /* 0x000fe200078210ff */
[----:B------:R2:W-:Y:S01]  /*4260*/  LDGSTS.E [R198+0x9400], [R76.64], P4 ;  /* 0x094000004cc67fae */ /* 0x0005e2000a121844 */
[----:B------:R-:W-:Y:S01]  /*4270*/  LEA.HI.X.SX32 R117, R224, R143, 0x2, P0 ;  /* 0x0000008fe0757211 */ /* 0x000fe200000f16ff */
[C---:B---3--:R-:W-:Y:S01]  /*4280*/  IMAD.WIDE R70, R199.reuse, 0x4, R70 ;  /* 0x00000004c7467825 */ /* 0x048fe200078e0246 */
[----:B------:R-:W-:Y:S01]  /*4290*/  LOP3.LUT R144, R198, 0x40, RZ, 0x3c, !PT ;  /* 0x00000040c6907812 */ /* 0x000fe200078e3cff */
[----:B------:R3:W-:Y:S01]  /*42a0*/  LDGSTS.E [R198+0x9800], [R78.64], P4 ;  /* 0x098000004ec67fae */ /* 0x0007e2000a121844 */
[----:B------:R-:W-:Y:S01]  /*42b0*/  LEA R120, P0, R216, R127, 0x2 ;  /* 0x0000007fd8787211 */ /* 0x000fe200078010ff */
[C---:B----4-:R-:W-:Y:S01]  /*42c0*/  IMAD.WIDE R72, R199.reuse, 0x4, R72 ;  /* 0x00000004c7487825 */ /* 0x050fe200078e0248 */
[----:B------:R-:W-:Y:S01]  /*42d0*/  LEA.HI.X.SX32 R119, R220, R143, 0x2, P1 ;  /* 0x0000008fdc777211 */ /* 0x000fe200008f16ff */
[----:B------:R4:W-:Y:S01]  /*42e0*/  LDGSTS.E [R198+0x9c00], [R80.64], P4 ;  /* 0x09c0000050c67fae */ /* 0x0009e2000a121844 */
[----:B------:R-:W-:Y:S01]  /*42f0*/  LEA R122, P1, R212, R127, 0x2 ;  /* 0x0000007fd47a7211 */ /* 0x000fe200078210ff */
[C---:B-1----:R-:W-:Y:S01]  /*4300*/  IMAD.WIDE R74, R199.reuse, 0x4, R74 ;  /* 0x00000004c74a7825 */ /* 0x042fe200078e024a */
[----:B------:R-:W-:Y:S01]  /*4310*/  LEA.HI.X.SX32 R121, R216, R143, 0x2, P0 ;  /* 0x0000008fd8797211 */ /* 0x000fe200000f16ff */
[----:B------:R1:W-:Y:S01]  /*4320*/  LDGSTS.E [R198+0xa000], [R82.64], P4 ;  /* 0x0a00000052c67fae */ /* 0x0003e2000a121844 */
[----:B------:R-:W-:Y:S01]  /*4330*/  LEA R124, P0, R208, R127, 0x2 ;  /* 0x0000007fd07c7211 */ /* 0x000fe200078010ff */
[C---:B--2---:R-:W-:Y:S01]  /*4340*/  IMAD.WIDE R76, R199.reuse, 0x4, R76 ;  /* 0x00000004c74c7825 */ /* 0x044fe200078e024c */
[----:B------:R-:W-:Y:S01]  /*4350*/  LEA.HI.X.SX32 R123, R212, R143, 0x2, P1 ;  /* 0x0000008fd47b7211 */ /* 0x000fe200008f16ff */
[----:B------:R2:W-:Y:S01]  /*4360*/  LDGSTS.E [R198+0xa400], [R84.64], P4 ;  /* 0x0a40000054c67fae */ /* 0x0005e2000a121844 */
[----:B------:R-:W-:Y:S01]  /*4370*/  LEA R126, P1, R204, R127, 0x2 ;  /* 0x0000007fcc7e7211 */ /* 0x000fe200078210ff */
[----:B---3--:R-:W-:Y:S01]  /*4380*/  IMAD.WIDE R78, R199, 0x4, R78 ;  /* 0x00000004c74e7825 */ /* 0x008fe200078e024e */
[----:B------:R-:W-:Y:S01]  /*4390*/  SHF.R.U64 R129, R141, 0x1b, RZ ;  /* 0x0000001b8d817819 */ /* 0x000fe200000012ff */
[----:B------:R3:W-:Y:S01]  /*43a0*/  LDGSTS.E [R198+0xa800], [R86.64], P4 ;  /* 0x0a80000056c67fae */ /* 0x0007e2000a121844 */
[----:B------:R-:W-:Y:S01]  /*43b0*/  LEA.HI.X.SX32 R125, R208, R143, 0x2, P0 ;  /* 0x0000008fd07d7211 */ /* 0x000fe200000f16ff */
[C---:B----4-:R-:W-:Y:S01]  /*43c0*/  IMAD.WIDE R80, R199.reuse, 0x4, R80 ;  /* 0x00000004c7507825 */ /* 0x050fe200078e0250 */
[----:B------:R-:W-:Y:S01]  /*43d0*/  LEA R128, P0, R200, R127, 0x2 ;  /* 0x0000007fc8807211 */ /* 0x000fe200078010ff */
[----:B------:R4:W-:Y:S01]  /*43e0*/  LDGSTS.E [R198+0xac00], [R88.64], P4 ;  /* 0x0ac0000058c67fae */ /* 0x0009e2000a121844 */
[-C--:B------:R-:W-:Y:S01]  /*43f0*/  LEA.HI.X.SX32 R127, R204, R143.reuse, 0x2, P1 ;  /* 0x0000008fcc7f7211 */ /* 0x080fe200008f16ff */
[----:B-1----:R-:W-:Y:S01]  /*4400*/  IMAD.WIDE R82, R199, 0x4, R82 ;  /* 0x00000004c7527825 */ /* 0x002fe200078e0252 */
[----:B------:R-:W-:Y:S01]  /*4410*/  LOP3.LUT P1, RZ, R129, 0x1, RZ, 0xc0, !PT ;  /* 0x0000000181ff7812 */ /* 0x000fe2000782c0ff */
[----:B------:R1:W-:Y:S01]  /*4420*/  LDGSTS.E [R198+0xb000], [R90.64], P4 ;  /* 0x0b0000005ac67fae */ /* 0x0003e2000a121844 */
[----:B------:R-:W-:Y:S01]  /*4430*/  LEA.HI.X.SX32 R129, R200, R143, 0x2, P0 ;  /* 0x0000008fc8817211 */ /* 0x000fe200000f16ff */
[----:B--2---:R-:W-:Y:S01]  /*4440*/  IMAD.WIDE R84, R199, 0x4, R84 ;  /* 0x00000004c7547825 */ /* 0x004fe200078e0254 */
[C---:B------:R-:W-:Y:S01]  /*4450*/  SHF.R.U64 R142, R141.reuse, 0x17, RZ ;  /* 0x000000178d8e7819 */ /* 0x040fe200000012ff */
[----:B------:R2:W-:Y:S01]  /*4460*/  LDGSTS.E [R198+0xb400], [R92.64], P4 ;  /* 0x0b4000005cc67fae */ /* 0x0005e2000a121844 */
[----:B------:R-:W-:Y:S01]  /*4470*/  SHF.R.U64 R143, R141, 0xb, RZ ;  /* 0x0000000b8d8f7819 */ /* 0x000fe200000012ff */
[----:B---3--:R-:W-:Y:S01]  /*4480*/  IMAD.WIDE R86, R199, 0x4, R86 ;  /* 0x00000004c7567825 */ /* 0x008fe200078e0256 */
[----:B------:R-:W-:Y:S01]  /*4490*/  LOP3.LUT P0, RZ, R142, 0x1, RZ, 0xc0, !PT ;  /* 0x000000018eff7812 */ /* 0x000fe2000780c0ff */
[----:B------:R3:W-:Y:S01]  /*44a0*/  LDGSTS.E [R198+0xb800], [R94.64], P4 ;  /* 0x0b8000005ec67fae */ /* 0x0007e2000a121844 */
[----:B------:R-:W-:Y:S01]  /*44b0*/  SHF.R.U64 R142, R141, 0x13, RZ ;  /* 0x000000138d8e7819 */ /* 0x000fe200000012ff */
[----:B----4-:R-:W-:-:S02]  /*44c0*/  IMAD.WIDE R88, R199, 0x4, R88 ;  /* 0x00000004c7587825 */ /* 0x010fc400078e0258 */
[----:B------:R4:W-:Y:S02]  /*44d0*/  LDGSTS.E [R198+0xbc00], [R96.64], P4 ;  /* 0x0bc0000060c67fae */ /* 0x0009e4000a121844 */
[C---:B-1----:R-:W-:Y:S02]  /*44e0*/  IMAD.WIDE R90, R199.reuse, 0x4, R90 ;  /* 0x00000004c75a7825 */ /* 0x042fe400078e025a */
[----:B------:R1:W-:Y:S02]  /*44f0*/  LDGSTS.E [R144+0x8200], [R98.64], P4 ;  /* 0x0820000062907fae */ /* 0x0003e4000a121844 */
[C---:B--2---:R-:W-:Y:S02]  /*4500*/  IMAD.WIDE R92, R199.reuse, 0x4, R92 ;  /* 0x00000004c75c7825 */ /* 0x044fe400078e025c */
[----:B------:R2:W-:Y:S02]  /*4510*/  LDGSTS.E [R144+0x8600], [R100.64], P4 ;  /* 0x0860000064907fae */ /* 0x0005e4000a121844 */
[----:B---3--:R-:W-:-:S02]  /*4520*/  IMAD.WIDE R94, R199, 0x4, R94 ;  /* 0x00000004c75e7825 */ /* 0x008fc400078e025e */
[----:B------:R3:W-:Y:S02]  /*4530*/  LDGSTS.E [R144+0x8a00], [R102.64], P4 ;  /* 0x08a0000066907fae */ /* 0x0007e4000a121844 */
[C---:B----4-:R-:W-:Y:S02]  /*4540*/  IMAD.WIDE R96, R199.reuse, 0x4, R96 ;  /* 0x00000004c7607825 */ /* 0x050fe400078e0260 */
[----:B------:R4:W-:Y:S02]  /*4550*/  LDGSTS.E [R144+0x8e00], [R104.64], P4 ;  /* 0x08e0000068907fae */ /* 0x0009e4000a121844 */
[C---:B-1----:R-:W-:Y:S02]  /*4560*/  IMAD.WIDE R98, R199.reuse, 0x4, R98 ;  /* 0x00000004c7627825 */ /* 0x042fe400078e0262 */
[----:B------:R1:W-:Y:S02]  /*4570*/  LDGSTS.E [R144+0x9200], [R106.64], P4 ;  /* 0x092000006a907fae */ /* 0x0003e4000a121844 */
[----:B--2---:R-:W-:-:S02]  /*4580*/  IMAD.WIDE R100, R199, 0x4, R100 ;  /* 0x00000004c7647825 */ /* 0x004fc400078e0264 */
[----:B------:R2:W-:Y:S02]  /*4590*/  LDGSTS.E [R144+0x9600], [R108.64], P4 ;  /* 0x096000006c907fae */ /* 0x0005e4000a121844 */
[C---:B---3--:R-:W-:Y:S02]  /*45a0*/  IMAD.WIDE R102, R199.reuse, 0x4, R102 ;  /* 0x00000004c7667825 */ /* 0x048fe400078e0266 */
[----:B------:R3:W-:Y:S02]  /*45b0*/  LDGSTS.E [R144+0x9a00], [R110.64], P4 ;  /* 0x09a000006e907fae */ /* 0x0007e4000a121844 */
[C---:B----4-:R-:W-:Y:S02]  /*45c0*/  IMAD.WIDE R104, R199.reuse, 0x4, R104 ;  /* 0x00000004c7687825 */ /* 0x050fe400078e0268 */
[----:B------:R4:W-:Y:S02]  /*45d0*/  LDGSTS.E [R144+0x9e00], [R112.64], P4 ;  /* 0x09e0000070907fae */ /* 0x0009e4000a121844 */
[----:B-1----:R-:W-:-:S02]  /*45e0*/  IMAD.WIDE R106, R199, 0x4, R106 ;  /* 0x00000004c76a7825 */ /* 0x002fc400078e026a */
[----:B------:R1:W-:Y:S02]  /*45f0*/  LDGSTS.E [R144+0xa200], [R114.64], P4 ;  /* 0x0a20000072907fae */ /* 0x0003e4000a121844 */
[C---:B--2---:R-:W-:Y:S02]  /*4600*/  IMAD.WIDE R108, R199.reuse, 0x4, R108 ;  /* 0x00000004c76c7825 */ /* 0x044fe400078e026c */
[----:B------:R2:W-:Y:S02]  /*4610*/  LDGSTS.E [R144+0xa600], [R116.64], P4 ;  /* 0x0a60000074907fae */ /* 0x0005e4000a121844 */
[C---:B---3--:R-:W-:Y:S02]  /*4620*/  IMAD.WIDE R110, R199.reuse, 0x4, R110 ;  /* 0x00000004c76e7825 */ /* 0x048fe400078e026e */
[----:B------:R3:W-:Y:S02]  /*4630*/  LDGSTS.E [R144+0xaa00], [R118.64], P4 ;  /* 0x0aa0000076907fae */ /* 0x0007e4000a121844 */
        /* <DEDUP_REMOVED lines=9> */
[----:B------:R4:W-:Y:S01]  /*46d0*/  LDGSTS.E [R144+0xbe00], [R128.64], P4 ;  /* 0x0be0000080907fae */ /* 0x0009e2000a121844 */
[----:B------:R-:W-:Y:S01]  /*46e0*/  LOP3.LUT P4, RZ, R142, 0x1, RZ, 0xc0, !PT ;  /* 0x000000018eff7812 */ /* 0x000fe2000788c0ff */
[----:B-1----:R-:W-:Y:S01]  /*46f0*/  IMAD.WIDE R122, R199, 0x4, R122 ;  /* 0x00000004c77a7825 */ /* 0x002fe200078e027a */
[----:B------:R-:W-:Y:S01]  /*4700*/  SHF.R.U64 R142, R141, 0xf, RZ ;  /* 0x0000000f8d8e7819 */ /* 0x000fe200000012ff */
[----:B------:R-:W0:Y:S02]  /*4710*/  LDGDEPBAR ;  /* 0x00000000000079af */ /* 0x000e240000000000 */
[----:B--2---:R-:W-:-:S02]  /*4720*/  IMAD.WIDE R124, R199, 0x4, R124 ;  /* 0x00000004c77c7825 */ /* 0x004fc400078e027c */
[----:B------:R-:W-:Y:S02]  /*4730*/  BAR.SYNC.DEFER_BLOCKING 0x0 ;  /* 0x0000000000007b1d */ /* 0x000fe40000010000 */
[----:B---3--:R-:W-:-:S04]  /*4740*/  IMAD.WIDE R126, R199, 0x4, R126 ;  /* 0x00000004c77e7825 */ /* 0x008fc800078e027e */
[----:B----4-:R-:W-:Y:S01]  /*4750*/  IMAD.WIDE R128, R199, 0x4, R128 ;  /* 0x00000004c7807825 */ /* 0x010fe200078e0280 */
[----:B------:R-:W-:Y:S01]  /*4760*/  @!PT LDS RZ, [RZ] ;  /* 0x00000000fffff984 */ /* 0x000fe20000000800 */
[----:B------:R-:W-:Y:S01]  /*4770*/  @!PT LDS RZ, [RZ] ;  /* 0x00000000fffff984 */ /* 0x000fe20000000800 */
[----:B------:R-:W-:Y:S01]  /*4780*/  @!PT LDS RZ, [RZ] ;  /* 0x00000000fffff984 */ /* 0x000fe20000000800 */
[----:B------:R1:W-:Y:S01]  /*4790*/  LDGSTS.E [R161+0x4000], [R136.64], P3 ;  /* 0x0400000088a17fae */ /* 0x0003e20009921844 */
[----:B------:R-:W-:Y:S02]  /*47a0*/  LOP3.LUT P3, RZ, R142, 0x1, RZ, 0xc0, !PT ;  /* 0x000000018eff7812 */ /* 0x000fe4000786c0ff */
[----:B------:R-:W-:Y:S01]  /*47b0*/  SHF.R.U64 R142, R141, 0x7, RZ ;  /* 0x000000078d8e7819 */ /* 0x000fe200000012ff */
[----:B------:R2:W-:Y:S01]  /*47c0*/  LDGSTS.E [R161+0x4800], [R134.64], P1 ;  /* 0x0480000086a17fae */ /* 0x0005e20008921844 */
[----:B------:R-:W-:-:S03]  /*47d0*/  LOP3.LUT P1, RZ, R143, 0x1, RZ, 0xc0, !PT ;  /* 0x000000018fff7812 */ /* 0x000fc6000782c0ff */
[----:B------:R3:W-:Y:S01]  /*47e0*/  LDGSTS.E [R161+0x5000], [R132.64], P0 ;  /* 0x0500000084a17fae */ /* 0x0007e20008121844 */
[----:B------:R-:W-:Y:S02]  /*47f0*/  LOP3.LUT P0, RZ, R142, 0x1, RZ, 0xc0, !PT ;  /* 0x000000018eff7812 */ /* 0x000fe4000780c0ff */
[C---:B------:R-:W-:Y:S01]  /*4800*/  SHF.R.U64 R142, R141.reuse, 0x3, RZ ;  /* 0x000000038d8e7819 */ /* 0x040fe200000012ff */
[----:B------:R4:W-:Y:S01]  /*4810*/  LDGSTS.E [R161+0x5800], [R130.64], P4 ;  /* 0x0580000082a17fae */ /* 0x0009e2000a121844 */
[C---:B-1----:R-:W-:Y:S02]  /*4820*/  SHF.R.U64 R136, R141.reuse, 0x1e, RZ ;  /* 0x0000001e8d887819 */ /* 0x042fe400000012ff */
[----:B------:R-:W-:Y:S01]  /*4830*/  LOP3.LUT P4, RZ, R142, 0x1, RZ, 0xc0, !PT ;  /* 0x000000018eff7812 */ /* 0x000fe2000788c0ff */
[----:B------:R1:W-:Y:S01]  /*4840*/  LDGSTS.E [R161+0x6000], [R34.64], P3 ;  /* 0x0600000022a17fae */ /* 0x0003e20009921844 */
[C---:B--2---:R-:W-:Y:S02]  /*4850*/  SHF.R.U64 R134, R141.reuse, 0x1a, RZ ;  /* 0x0000001a8d867819 */ /* 0x044fe400000012ff */
[----:B------:R-:W-:Y:S01]  /*4860*/  LOP3.LUT P3, RZ, R136, 0x1, RZ, 0xc0, !PT ;  /* 0x0000000188ff7812 */ /* 0x000fe2000786c0ff */
[----:B------:R2:W-:Y:S01]  /*4870*/  LDGSTS.E [R161+0x6800], [R42.64], P1 ;  /* 0x068000002aa17fae */ /* 0x0005e20008921844 */
[----:B---3--:R-:W-:-:S02]  /*4880*/  SHF.R.U64 R132, R141, 0x16, RZ ;  /* 0x000000168d847819 */ /* 0x008fc400000012ff */
[----:B------:R-:W-:Y:S01]  /*4890*/  LOP3.LUT P1, RZ, R134, 0x1, RZ, 0xc0, !PT ;  /* 0x0000000186ff7812 */ /* 0x000fe2000782c0ff */
[----:B------:R2:W-:Y:S01]  /*48a0*/  LDGSTS.E [R161+0x7000], [R50.64], P0 ;  /* 0x0700000032a17fae */ /* 0x0005e20008121844 */
[----:B------:R-:W-:Y:S02]  /*48b0*/  LOP3.LUT P0, RZ, R132, 0x1, RZ, 0xc0, !PT ;  /* 0x0000000184ff7812 */ /* 0x000fe4000780c0ff */
[C---:B----4-:R-:W-:Y:S01]  /*48c0*/  SHF.R.U64 R130, R141.reuse, 0x12, RZ ;  /* 0x000000128d827819 */ /* 0x050fe200000012ff */
[----:B------:R2:W-:Y:S01]  /*48d0*/  LDGSTS.E [R161+0x7800], [R58.64], P4 ;  /* 0x078000003aa17fae */ /* 0x0005e2000a121844 */
[C---:B-1----:R-:W-:Y:S02]  /*48e0*/  SHF.R.U64 R34, R141.reuse, 0xe, RZ ;  /* 0x0000000e8d227819 */ /* 0x042fe400000012ff */
[----:B------:R-:W-:Y:S01]  /*48f0*/  LOP3.LUT P4, RZ, R130, 0x1, RZ, 0xc0, !PT ;  /* 0x0000000182ff7812 */ /* 0x000fe2000788c0ff */
[----:B------:R1:W-:Y:S01]  /*4900*/  LDGSTS.E [R160+0x4200], [R2.64], P3 ;  /* 0x0420000002a07fae */ /* 0x0003e20009921844 */
[----:B------:R-:W-:-:S02]  /*4910*/  SHF.R.U64 R35, R141, 0xa, RZ ;  /* 0x0000000a8d237819 */ /* 0x000fc400000012ff */
[----:B------:R-:W-:Y:S01]  /*4920*/  LOP3.LUT P3, RZ, R34, 0x1, RZ, 0xc0, !PT ;  /* 0x0000000122ff7812 */ /* 0x000fe2000786c0ff */
[----:B------:R2:W-:Y:S01]  /*4930*/  LDGSTS.E [R160+0x4a00], [R14.64], P1 ;  /* 0x04a000000ea07fae */ /* 0x0005e20008921844 */
[----:B------:R-:W-:Y:S02]  /*4940*/  SHF.R.U64 R34, R141, 0x6, RZ ;  /* 0x000000068d227819 */ /* 0x000fe400000012ff */
[----:B------:R-:W-:Y:S01]  /*4950*/  LOP3.LUT P1, RZ, R35, 0x1, RZ, 0xc0, !PT ;  /* 0x0000000123ff7812 */ /* 0x000fe2000782c0ff */
[----:B------:R2:W-:Y:S01]  /*4960*/  LDGSTS.E [R160+0x5200], [R22.64], P0 ;  /* 0x0520000016a07fae */ /* 0x0005e20008121844 */
[----:B------:R-:W-:Y:S02]  /*4970*/  LOP3.LUT P0, RZ, R34, 0x1, RZ, 0xc0, !PT ;  /* 0x0000000122ff7812 */ /* 0x000fe4000780c0ff */
[C---:B------:R-:W-:Y:S01]  /*4980*/  SHF.R.U64 R34, R141.reuse, 0x2, RZ ;  /* 0x000000028d227819 */ /* 0x040fe200000012ff */
[----:B------:R2:W-:Y:S01]  /*4990*/  LDGSTS.E [R160+0x5a00], [R28.64], P4 ;  /* 0x05a000001ca07fae */ /* 0x0005e2000a121844 */
[----:B-1----:R-:W-:-:S02]  /*49a0*/  SHF.R.U64 R2, R141, 0x1d, RZ ;  /* 0x0000001d8d027819 */ /* 0x002fc400000012ff */
[----:B------:R-:W-:Y:S01]  /*49b0*/  LOP3.LUT P4, RZ, R34, 0x1, RZ, 0xc0, !PT ;  /* 0x0000000122ff7812 */ /* 0x000fe2000788c0ff */
[----:B------:R2:W-:Y:S01]  /*49c0*/  LDGSTS.E [R160+0x6200], [R36.64], P3 ;  /* 0x0620000024a07fae */ /* 0x0005e20009921844 */
[C---:B------:R-:W-:Y:S02]  /*49d0*/  SHF.R.U64 R3, R141.reuse, 0x19, RZ ;  /* 0x000000198d037819 */ /* 0x040fe400000012ff */
[----:B------:R-:W-:Y:S01]  /*49e0*/  LOP3.LUT P3, RZ, R2, 0x1, RZ, 0xc0, !PT ;  /* 0x0000000102ff7812 */ /* 0x000fe2000786c0ff */
[----:B------:R2:W-:Y:S01]  /*49f0*/  LDGSTS.E [R160+0x6a00], [R44.64], P1 ;  /* 0x06a000002ca07fae */ /* 0x0005e20008921844 */
[----:B------:R-:W-:Y:S02]  /*4a00*/  SHF.R.U64 R2, R141, 0x15, RZ ;  /* 0x000000158d027819 */ /* 0x000fe400000012ff */
[----:B------:R-:W-:Y:S01]  /*4a10*/  LOP3.LUT P1, RZ, R3, 0x1, RZ, 0xc0, !PT ;  /* 0x0000000103ff7812 */ /* 0x000fe2000782c0ff */
[----:B------:R2:W-:Y:S01]  /*4a20*/  LDGSTS.E [R160+0x7200], [R52.64], P0 ;  /* 0x0720000034a07fae */ /* 0x0005e20008121844 */
[----:B------:R-:W-:-:S02]  /*4a30*/  LOP3.LUT P0, RZ, R2, 0x1, RZ, 0xc0, !PT ;  /* 0x0000000102ff7812 */ /* 0x000fc4000780c0ff */
[C---:B------:R-:W-:Y:S01]  /*4a40*/  SHF.R.U64 R3, R141.reuse, 0x11, RZ ;  /* 0x000000118d037819 */ /* 0x040fe200000012ff */
[----:B------:R2:W-:Y:S01]  /*4a50*/  LDGSTS.E [R160+0x7a00], [R60.64], P4 ;  /* 0x07a000003ca07fae */ /* 0x0005e2000a121844 */
[----:B------:R-:W-:Y:S02]  /*4a60*/  SHF.R.U64 R2, R141, 0xd, RZ ;  /* 0x0000000d8d027819 */ /* 0x000fe400000012ff */
[----:B------:R-:W-:Y:S01]  /*4a70*/  LOP3.LUT P4, RZ, R3, 0x1, RZ, 0xc0, !PT ;  /* 0x0000000103ff7812 */ /* 0x000fe2000788c0ff */
[----:B------:R2:W-:Y:S01]  /*4a80*/  LDGSTS.E [R147+0x4400], [R6.64], P3 ;  /* 0x0440000006937fae */ /* 0x0005e20009921844 */
[C---:B------:R-:W-:Y:S02]  /*4a90*/  SHF.R.U64 R3, R141.reuse, 0x9, RZ ;  /* 0x000000098d037819 */ /* 0x040fe400000012ff */
[----:B------:R-:W-:Y:S01]  /*4aa0*/  LOP3.LUT P3, RZ, R2, 0x1, RZ, 0xc0, !PT ;  /* 0x0000000102ff7812 */ /* 0x000fe2000786c0ff */
[----:B------:R2:W-:Y:S01]  /*4ab0*/  LDGSTS.E [R147+0x4c00], [R18.64], P1 ;  /* 0x04c0000012937fae */ /* 0x0005e20008921844 */
[----:B------:R-:W-:-:S02]  /*4ac0*/  SHF.R.U64 R2, R141, 0x5, RZ ;  /* 0x000000058d027819 */ /* 0x000fc400000012ff */
[----:B------:R-:W-:Y:S01]  /*4ad0*/  LOP3.LUT P1, RZ, R3, 0x1, RZ, 0xc0, !PT ;  /* 0x0000000103ff7812 */ /* 0x000fe2000782c0ff */
[----:B------:R2:W-:Y:S01]  /*4ae0*/  LDGSTS.E [R147+0x5400], [R24.64], P0 ;  /* 0x0540000018937fae */ /* 0x0005e20008121844 */
[----:B------:R-:W-:Y:S02]  /*4af0*/  LOP3.LUT P0, RZ, R2, 0x1, RZ, 0xc0, !PT ;  /* 0x0000000102ff7812 */ /* 0x000fe4000780c0ff */
[C---:B------:R-:W-:Y:S01]  /*4b00*/  SHF.R.U64 R3, R141.reuse, 0x1, RZ ;  /* 0x000000018d037819 */ /* 0x040fe200000012ff */
[----:B------:R2:W-:Y:S01]  /*4b10*/  LDGSTS.E [R147+0x5c00], [R30.64], P4 ;  /* 0x05c000001e937fae */ /* 0x0005e2000a121844 */
[----:B------:R-:W-:Y:S02]  /*4b20*/  SHF.R.U64 R2, R141, 0x1c, RZ ;  /* 0x0000001c8d027819 */ /* 0x000fe400000012ff */
        /* <DEDUP_REMOVED lines=11> */
[----:B------:R-:W-:-:S02]  /*4be0*/  SHF.R.U64 R2, R141, 0xc, RZ ;  /* 0x0000000c8d027819 */ /* 0x000fc400000012ff */
[----:B------:R-:W-:Y:S01]  /*4bf0*/  LOP3.LUT P4, RZ, R3, 0x1, RZ, 0xc0, !PT ;  /* 0x0000000103ff7812 */ /* 0x000fe2000788c0ff */
[----:B------:R2:W-:Y:S01]  /*4c00*/  LDGSTS.E [R145+0x4600], [R12.64], P3 ;  /* 0x046000000c917fae */ /* 0x0005e20009921844 */
[----:B------:R-:W-:Y:S02]  /*4c10*/  LOP3.LUT P3, RZ, R2, 0x1, RZ, 0xc0, !PT ;  /* 0x0000000102ff7812 */ /* 0x000fe4000786c0ff */
[----:B------:R-:W-:Y:S01]  /*4c20*/  SHF.R.U64 R3, R141, 0x8, RZ ;  /* 0x000000088d037819 */ /* 0x000fe200000012ff */
[----:B------:R2:W-:Y:S01]  /*4c30*/  LDGSTS.E [R145+0x4e00], [R20.64], P1 ;  /* 0x04e0000014917fae */ /* 0x0005e20008921844 */
[----:B------:R-:W-:Y:S02]  /*4c40*/  ISETP.GT.AND P1, PT, R17, 0x3f, PT ;  /* 0x0000003f1100780c */ /* 0x000fe40003f24270 */
[----:B------:R-:W-:Y:S01]  /*4c50*/  SEL R2, RZ, 0x4, P6 ;  /* 0x00000004ff027807 */ /* 0x000fe20003000000 */
[----:B------:R2:W-:Y:S01]  /*4c60*/  LDGSTS.E [R145+0x5600], [R26.64], P0 ;  /* 0x056000001a917fae */ /* 0x0005e20008121844 */
[----:B------:R-:W-:-:S02]  /*4c70*/  SHF.R.U64 R141, R141, 0x4, RZ ;  /* 0x000000048d8d7819 */ /* 0x000fc400000012ff */
[----:B------:R-:W-:Y:S01]  /*4c80*/  LOP3.LUT P0, RZ, R3, 0x1, RZ, 0xc0, !PT ;  /* 0x0000000103ff7812 */ /* 0x000fe2000780c0ff */
[----:B------:R2:W-:Y:S01]  /*4c90*/  LDGSTS.E [R145+0x5e00], [R32.64], P4 ;  /* 0x05e0000020917fae */ /* 0x0005e2000a121844 */
[----:B------:R-:W-:Y:S02]  /*4ca0*/  SEL R2, R2, RZ, P1 ;  /* 0x000000ff02027207 */ /* 0x000fe40000800000 */
[----:B------:R-:W-:Y:S01]  /*4cb0*/  LOP3.LUT P1, RZ, R141, 0x1, RZ, 0xc0, !PT ;  /* 0x000000018dff7812 */ /* 0x000fe2000782c0ff */
[----:B------:R2:W-:Y:S01]  /*4cc0*/  LDGSTS.E [R145+0x6600], [R40.64], P3 ;  /* 0x0660000028917fae */ /* 0x0005e20009921844 */
[----:B------:R-:W-:-:S07]  /*4cd0*/  ISETP.NE.U32.AND P6, PT, R2, RZ, PT ;  /* 0x000000ff0200720c */ /* 0x000fce0003fc5070 */
[----:B------:R2:W-:Y:S04]  /*4ce0*/  LDGSTS.E [R145+0x6e00], [R48.64], P0 ;  /* 0x06e0000030917fae */ /* 0x0005e80008121844 */
[----:B------:R2:W-:Y:S04]  /*4cf0*/  LDGSTS.E [R145+0x7600], [R56.64], P1 ;  /* 0x0760000038917fae */ /* 0x0005e80008921844 */
[----:B------:R2:W-:Y:S04]  /*4d00*/  LDGSTS.E [R145+0x7e00], [R64.64], !P5 ;  /* 0x07e0000040917fae */ /* 0x0005e8000e921844 */
[----:B------:R-:W0:Y:S04]  /*4d10*/  LDGDEPBAR ;  /* 0x00000000000079af */ /* 0x000e280000000000 */
[----:B------:R2:W-:Y:S04]  /*4d20*/  LDGSTS.E [R198+0xc000], [R66.64], P6 ;  /* 0x0c00000042c67fae */ /* 0x0005e8000b121844 */
        /* <DEDUP_REMOVED lines=31> */
[----:B------:R-:W0:Y:S01]  /*4f20*/  LDGDEPBAR ;  /* 0x00000000000079af */ /* 0x000e220000000000 */
[----:B------:R-:W-:Y:S05]  /*4f30*/  @P2 BRA `(.L_x_0) ;  /* 0x0000043000002947 */ /* 0x000fea0003800000 */
[----:B------:R-:W-:Y:S01]  /*4f40*/  IMAD.SHL.U32 R0, R148, 0x20, RZ ;  /* 0x0000002094007824 */ /* 0x000fe200078e00ff */
[----:B--2---:R-:W-:Y:S01]  /*4f50*/  CS2R R112, SRZ ;  /* 0x0000000000707805 */ /* 0x004fe2000001ff00 */
[----:B------:R-:W-:Y:S01]  /*4f60*/  CS2R R114, SRZ ;  /* 0x0000000000727805 */ /* 0x000fe2000001ff00 */
[----:B------:R-:W-:Y:S01]  /*4f70*/  CS2R R64, SRZ ;  /* 0x0000000000407805 */ /* 0x000fe2000001ff00 */
[----:B------:R-:W-:Y:S01]  /*4f80*/  CS2R R66, SRZ ;  /* 0x0000000000427805 */ /* 0x000fe2000001ff00 */
[----:B------:R1:W-:Y:S01]  /*4f90*/  STL [R1+0x3c], R0 ;  /* 0x00003c0001007387 */ /* 0x0003e20000100800 */
[----:B------:R-:W-:Y:S01]  /*4fa0*/  CS2R R56, SRZ ;  /* 0x0000000000387805 */ /* 0x000fe2000001ff00 */
        /* <DEDUP_REMOVED lines=59> */
[----:B------:R-:W-:Y:S05]  /*5360*/  BRA `(.L_x_1) ;  /* 0x000047a000007947 */ /* 0x000fea0003800000 */
.L_x_0:
[----:B--2---:R-:W-:Y:S01]  /*5370*/  IMAD.SHL.U32 R25, R199, 0x8, RZ ;  /* 0x00000008c7197824 */ /* 0x004fe200078e00ff */
[----:B------:R-:W-:Y:S01]  /*5380*/  SHF.R.S32.HI R3, RZ, 0x1f, R140 ;  /* 0x0000001fff037819 */ /* 0x000fe2000001148c */
[----:B------:R-:W-:Y:S01]  /*5390*/  IMAD.SHL.U32 R146, R148, 0x20, RZ ;  /* 0x0000002094927824 */ /* 0x000fe200078e00ff */
[----:B------:R-:W-:Y:S01]  /*53a0*/  SHF.R.S32.HI R24, RZ, 0x1f, R199 ;  /* 0x0000001fff187819 */ /* 0x000fe200000114c7 */
[----:B------:R-:W-:Y:S01]  /*53b0*/  IMAD.MOV.U32 R147, RZ, RZ, c[0x0][0x188] ;  /* 0x00006200ff937624 */ /* 0x000fe200078e00ff */
[----:B------:R-:W-:Y:S01]  /*53c0*/  SHF.L.U64.HI R6, R140, 0x2, R3 ;  /* 0x000000028c067819 */ /* 0x000fe20000010203 */
[----:B------:R-:W-:Y:S01]  /*53d0*/  IMAD.MOV.U32 R197, RZ, RZ, RZ ;  /* 0x000000ffffc57224 */ /* 0x000fe200078e00ff */
[----:B------:R-:W-:Y:S01]  /*53e0*/  SHF.R.S32.HI R7, RZ, 0x1f, R200 ;  /* 0x0000001fff077819 */ /* 0x000fe200000114c8 */
[----:B------:R-:W-:Y:S01]  /*53f0*/  STL [R1+0x3c], R146 ;  /* 0x00003c9201007387 */ /* 0x000fe20000100800 */
[----:B------:R-:W-:Y:S01]  /*5400*/  SHF.R.S32.HI R2, RZ, 0x1f, R139 ;  /* 0x0000001fff027819 */ /* 0x000fe2000001148b */
[----:B------:R-:W-:Y:S01]  /*5410*/  IMAD R147, R147, 0x1f, RZ ;  /* 0x0000001f93937824 */ /* 0x000fe200078e02ff */
[----:B------:R-:W-:Y:S01]  /*5420*/  SHF.L.U64.HI R26, R199, 0x3, R24 ;  /* 0x00000003c71a7819 */ /* 0x000fe20000010218 */
[----:B------:R-:W-:Y:S01]  /*5430*/  IMAD.MOV.U32 R194, RZ, RZ, 0x1 ;  /* 0x00000001ffc27424 */ /* 0x000fe200078e00ff */
[CC--:B------:R-:W-:Y:S01]  /*5440*/  LEA R201, P0, R200.reuse, R25.reuse, 0x2 ;  /* 0x00000019c8c97211 */ /* 0x0c0fe200078010ff */
[----:B------:R-:W-:Y:S01]  /*5450*/  IMAD.MOV.U32 R196, RZ, RZ, -0x1 ;  /* 0xffffffffffc47424 */ /* 0x000fe200078e00ff */
[----:B------:R-:W-:Y:S01]  /*5460*/  SHF.R.S32.HI R3, RZ, 0x1f, R138 ;  /* 0x0000001fff037819 */ /* 0x000fe2000001148a */
[----:B------:R-:W-:Y:S01]  /*5470*/  CS2R R112, SRZ ;  /* 0x0000000000707805 */ /* 0x000fe2000001ff00 */
[----:B------:R-:W-:Y:S01]  /*5480*/  SHF.L.U64.HI R13, R139, 0x2, R2 ;  /* 0x000000028b0d7819 */ /* 0x000fe20000010202 */
[----:B------:R-:W-:Y:S01]  /*5490*/  CS2R R114, SRZ ;  /* 0x0000000000727805 */ /* 0x000fe2000001ff00 */
[-C--:B------:R-:W-:Y:S01]  /*54a0*/  LEA.HI.X R200, R200, R26.reuse, R7, 0x2, P0 ;  /* 0x0000001ac8c87211 */ /* 0x080fe200000f1407 */
[----:B------:R-:W-:Y:S01]  /*54b0*/  CS2R R64, SRZ ;  /* 0x0000000000407805 */ /* 0x000fe2000001ff00 */
[----:B------:R-:W-:Y:S01]  /*54c0*/  SHF.L.U64.HI R2, R138, 0x2, R3 ;  /* 0x000000028a027819 */ /* 0x000fe20000010203 */
[----:B------:R-:W-:Y:S01]  /*54d0*/  CS2R R66, SRZ ;  /* 0x0000000000427805 */ /* 0x000fe2000001ff00 */
[----:B------:R-:W-:Y:S01]  /*54e0*/  SHF.R.S32.HI R13, RZ, 0x1f, R204 ;  /* 0x0000001fff0d7819 */ /* 0x000fe200000114cc */
[----:B------:R-:W-:Y:S01]  /*54f0*/  CS2R R56, SRZ ;  /* 0x0000000000387805 */ /* 0x000fe2000001ff00 */
[----:B------:R-:W-:Y:S01]  /*5500*/  SHF.R.S32.HI R7, RZ, 0x1f, R206 ;  /* 0x0000001fff077819 */ /* 0x000fe200000114ce */
[----:B------:R-:W-:Y:S01]  /*5510*/  CS2R R58, SRZ ;  /* 0x00000000003a7805 */ /* 0x000fe2000001ff00 */
[-C--:B------:R-:W-:Y:S01]  /*5520*/  LEA R205, P1, R204, R25.reuse, 0x2 ;  /* 0x00000019cccd7211 */ /* 0x080fe200078210ff */
[----:B------:R-:W-:Y:S01]  /*5530*/  CS2R R68, SRZ ;  /* 0x0000000000447805 */ /* 0x000fe2000001ff00 */
[-C--:B------:R-:W-:Y:S01]  /*5540*/  LEA R207, P2, R206, R25.reuse, 0x2 ;  /* 0x00000019cecf7211 */ /* 0x080fe200078410ff */
        /* <DEDUP_REMOVED lines=9> */
[-C--:B------:R-:W-:Y:S01]  /*55e0*/  LEA.HI.X R204, R204, R26.reuse, R13, 0x2, P1 ;  /* 0x0000001acccc7211 */ /* 0x080fe200008f140d */
[----:B------:R-:W-:Y:S01]  /*55f0*/  CS2R R168, SRZ ;  /* 0x0000000000a87805 */ /* 0x000fe2000001ff00 */
[-C--:B------:R-:W-:Y:S01]  /*5600*/  LEA.HI.X R206, R206, R26.reuse, R7, 0x2, P2 ;  /* 0x0000001acece7211 */ /* 0x080fe200010f1407 */
[----:B------:R-:W-:Y:S01]  /*5610*/  CS2R R170, SRZ ;  /* 0x0000000000aa7805 */ /* 0x000fe2000001ff00 */
[-C--:B------:R-:W-:Y:S01]  /*5620*/  LEA.HI.X R202, R202, R26.reuse, R15, 0x2, P0 ;  /* 0x0000001acaca7211 */ /* 0x080fe200000f140f */
[----:B------:R-:W-:Y:S01]  /*5630*/  CS2R R120, SRZ ;  /* 0x0000000000787805 */ /* 0x000fe2000001ff00 */
[-C--:B------:R-:W-:Y:S01]  /*5640*/  LEA.HI.X R208, R208, R26.reuse, R3, 0x2, P3 ;  /* 0x0000001ad0d07211 */ /* 0x080fe200018f1403 */
        /* <DEDUP_REMOVED lines=63> */
[----:B------:R-:W-:Y:S01]  /*5a40*/  LEA R233, P3, R232, R25, 0x2 ;  /* 0x00000019e8e97211 */ /* 0x000fe200078610ff */
[----:B------:R-:W-:Y:S01]  /*5a50*/  CS2R R118, SRZ ;  /* 0x0000000000767805 */ /* 0x000fe2000001ff00 */
[-C--:B------:R-:W-:Y:S01]  /*5a60*/  LEA.HI.X R228, R228, R26.reuse, R13, 0x2, P1 ;  /* 0x0000001ae4e47211 */ /* 0x080fe200008f140d */
[----:B------:R-:W-:Y:S01]  /*5a70*/  CS2R R184, SRZ ;  /* 0x0000000000b87805 */ /* 0x000fe2000001ff00 */
[-C--:B------:R-:W-:Y:S01]  /*5a80*/  LEA.HI.X R230, R230, R26.reuse, R7, 0x2, P2 ;  /* 0x0000001ae6e67211 */ /* 0x080fe200010f1407 */
[----:B------:R-:W-:Y:S01]  /*5a90*/  CS2R R186, SRZ ;  /* 0x0000000000ba7805 */ /* 0x000fe2000001ff00 */
[-C--:B------:R-:W-:Y:S01]  /*5aa0*/  LEA.HI.X R226, R226, R26.reuse, R15, 0x2, P0 ;  /* 0x0000001ae2e27211 */ /* 0x080fe200000f140f */
[----:B------:R-:W-:Y:S01]  /*5ab0*/  CS2R R176, SRZ ;  /* 0x0000000000b07805 */ /* 0x000fe2000001ff00 */
[----:B------:R-:W-:Y:S01]  /*5ac0*/  LEA.HI.X R232, R232, R26, R3, 0x2, P3 ;  /* 0x0000001ae8e87211 */ /* 0x000fe200018f1403 */
[----:B------:R-:W-:Y:S01]  /*5ad0*/  CS2R R178, SRZ ;  /* 0x0000000000b27805 */ /* 0x000fe2000001ff00 */
[----:B------:R-:W-:Y:S01]  /*5ae0*/  SHF.R.S32.HI R13, RZ, 0x1f, R236 ;  /* 0x0000001fff0d7819 */ /* 0x000fe200000114ec */
[----:B------:R-:W-:Y:S01]  /*5af0*/  CS2R R80, SRZ ;  /* 0x0000000000507805 */ /* 0x000fe2000001ff00 */
[----:B------:R-:W-:-:S02]  /*5b00*/  SHF.R.S32.HI R7, RZ, 0x1f, R238 ;  /* 0x0000001fff077819 */ /* 0x000fc400000114ee */
[-C--:B------:R-:W-:Y:S02]  /*5b10*/  LEA R237, P1, R236, R25.reuse, 0x2 ;  /* 0x00000019eced7211 */ /* 0x080fe400078210ff */
[-C--:B------:R-:W-:Y:S02]  /*5b20*/  LEA R239, P2, R238, R25.reuse, 0x2 ;  /* 0x00000019eeef7211 */ /* 0x080fe400078410ff */
[----:B------:R-:W-:Y:S02]  /*5b30*/  SHF.R.S32.HI R15, RZ, 0x1f, R234 ;  /* 0x0000001fff0f7819 */ /* 0x000fe400000114ea */
[----:B------:R-:W-:Y:S02]  /*5b40*/  SHF.R.S32.HI R3, RZ, 0x1f, R240 ;  /* 0x0000001fff037819 */ /* 0x000fe400000114f0 */
[-C--:B------:R-:W-:Y:S02]  /*5b50*/  LEA R235, P0, R234, R25.reuse, 0x2 ;  /* 0x00000019eaeb7211 */ /* 0x080fe400078010ff */
[----:B------:R-:W-:-:S02]  /*5b60*/  LEA R241, P3, R240, R25, 0x2 ;  /* 0x00000019f0f17211 */ /* 0x000fc400078610ff */
[-C--:B------:R-:W-:Y:S02]  /*5b70*/  LEA.HI.X R236, R236, R26.reuse, R13, 0x2, P1 ;  /* 0x0000001aecec7211 */ /* 0x080fe400008f140d */
[-C--:B------:R-:W-:Y:S02]  /*5b80*/  LEA.HI.X R238, R238, R26.reuse, R7, 0x2, P2 ;  /* 0x0000001aeeee7211 */ /* 0x080fe400010f1407 */
[-C--:B------:R-:W-:Y:S02]  /*5b90*/  LEA.HI.X R234, R234, R26.reuse, R15, 0x2, P0 ;  /* 0x0000001aeaea7211 */ /* 0x080fe400000f140f */
[----:B------:R-:W-:Y:S02]  /*5ba0*/  LEA.HI.X R240, R240, R26, R3, 0x2, P3 ;  /* 0x0000001af0f07211 */ /* 0x000fe400018f1403 */
[----:B------:R-:W-:Y:S02]  /*5bb0*/  SHF.R.S32.HI R13, RZ, 0x1f, R244 ;  /* 0x0000001fff0d7819 */ /* 0x000fe400000114f4 */
        /* <DEDUP_REMOVED lines=12> */
[----:B------:R-:W-:-:S02]  /*5c80*/  LEA R22, P1, R252, R25, 0x2 ;  /* 0x00000019fc167211 */ /* 0x000fc400078210ff */
[----:B------:R-:W-:Y:S02]  /*5c90*/  SHF.R.S32.HI R12, RZ, 0x1f, R17 ;  /* 0x0000001fff0c7819 */ /* 0x000fe40000011411 */
[----:B------:R-:W-:Y:S02]  /*5ca0*/  SHF.R.S32.HI R13, RZ, 0x1f, R250 ;  /* 0x0000001fff0d7819 */ /* 0x000fe400000114fa */
[----:B------:R-:W-:Y:S02]  /*5cb0*/  SHF.R.S32.HI R3, RZ, 0x1f, R16 ;  /* 0x0000001fff037819 */ /* 0x000fe40000011410 */
[-C--:B------:R-:W-:Y:S02]  /*5cc0*/  LEA R251, P0, R250, R25.reuse, 0x2 ;  /* 0x00000019fafb7211 */ /* 0x080fe400078010ff */
[----:B------:R-:W-:Y:S02]  /*5cd0*/  LEA R21, P2, R16, R25, 0x2 ;  /* 0x0000001910157211 */ /* 0x000fe400078410ff */
[----:B------:R-:W-:Y:S01]  /*5ce0*/  LEA.HI.X R252, R252, R26, R7, 0x2, P1 ;  /* 0x0000001afcfc7211 */ /* 0x000fe200008f1407 */
[----:B------:R-:W-:Y:S01]  /*5cf0*/  IMAD.SHL.U32 R7, R148, 0x2, RZ ;  /* 0x0000000294077824 */ /* 0x000fe200078e00ff */
[----:B------:R-:W-:-:S02]  /*5d00*/  LEA.HI R23, R12, R17, RZ, 0x5 ;  /* 0x000000110c177211 */ /* 0x000fc400078f28ff */
[-C--:B------:R-:W-:Y:S02]  /*5d10*/  LEA.HI.X R250, R250, R26.reuse, R13, 0x2, P0 ;  /* 0x0000001afafa7211 */ /* 0x080fe400000f140d */
[----:B------:R-:W-:Y:S02]  /*5d20*/  LEA.HI.X R16, R16, R26, R3, 0x2, P2 ;  /* 0x0000001a10107211 */ /* 0x000fe400010f1403 */
[----:B------:R-:W-:Y:S02]  /*5d30*/  SHF.R.S32.HI R14, RZ, 0x1f, R9 ;  /* 0x0000001fff0e7819 */ /* 0x000fe40000011409 */
[-C--:B------:R-:W-:Y:S02]  /*5d40*/  LEA R18, P1, R9, R25.reuse, 0x2 ;  /* 0x0000001909127211 */ /* 0x080fe400078210ff */
[----:B------:R-:W-:Y:S02]  /*5d50*/  SHF.R.S32.HI R13, RZ, 0x1f, R8 ;  /* 0x0000001fff0d7819 */ /* 0x000fe40000011408 */
[----:B------:R-:W-:-:S02]  /*5d60*/  LEA R17, P2, R8, R25, 0x2 ;  /* 0x0000001908117211 */ /* 0x000fc400078410ff */
[----:B------:R-:W-:Y:S02]  /*5d70*/  SHF.R.S32.HI R12, RZ, 0x1f, R11 ;  /* 0x0000001fff0c7819 */ /* 0x000fe4000001140b */
[----:B------:R-:W-:Y:S02]  /*5d80*/  LEA R20, P3, R11, R25, 0x2 ;  /* 0x000000190b147211 */ /* 0x000fe400078610ff */
[-C--:B------:R-:W-:Y:S02]  /*5d90*/  LEA.HI.X R9, R9, R26.reuse, R14, 0x2, P1 ;  /* 0x0000001a09097211 */ /* 0x080fe400008f140e */
[----:B------:R-:W-:Y:S02]  /*5da0*/  LEA.HI.X R8, R8, R26, R13, 0x2, P2 ;  /* 0x0000001a08087211 */ /* 0x000fe400010f140d */
[----:B------:R-:W-:Y:S02]  /*5db0*/  IADD3 R201, P1, R201, c[0x0][0x168], RZ ;  /* 0x00005a00c9c97a10 */ /* 0x000fe40007f3e0ff */
[----:B------:R-:W-:-:S02]  /*5dc0*/  IADD3 R203, P2, R203, c[0x0][0x168], RZ ;  /* 0x00005a00cbcb7a10 */ /* 0x000fc40007f5e0ff */
[----:B------:R-:W-:Y:S02]  /*5dd0*/  IADD3 R205, P4, R205, c[0x0][0x168], RZ ;  /* 0x00005a00cdcd7a10 */ /* 0x000fe40007f9e0ff */
[----:B------:R-:W-:Y:S02]  /*5de0*/  LEA.HI.X R11, R11, R26, R12, 0x2, P3 ;  /* 0x0000001a0b0b7211 */ /* 0x000fe400018f140c */
[----:B------:R-:W-:Y:S02]  /*5df0*/  IADD3 R207, P5, R207, c[0x0][0x168], RZ ;  /* 0x00005a00cfcf7a10 */ /* 0x000fe40007fbe0ff */
[----:B------:R-:W-:Y:S02]  /*5e00*/  IADD3 R209, P3, R209, c[0x0][0x168], RZ ;  /* 0x00005a00d1d17a10 */ /* 0x000fe40007f7e0ff */
[----:B------:R-:W-:Y:S02]  /*5e10*/  IADD3.X R200, R200, c[0x0][0x16c], RZ, P1, !PT ;  /* 0x00005b00c8c87a10 */ /* 0x000fe40000ffe4ff */
[----:B------:R-:W-:-:S02]  /*5e20*/  IADD3 R211, P1, R211, c[0x0][0x168], RZ ;  /* 0x00005a00d3d37a10 */ /* 0x000fc40007f3e0ff */
[----:B------:R-:W-:Y:S02]  /*5e30*/  IADD3.X R202, R202, c[0x0][0x16c], RZ, P2, !PT ;  /* 0x00005b00caca7a10 */ /* 0x000fe400017fe4ff */
[----:B------:R-:W-:Y:S02]  /*5e40*/  IADD3 R213, P2, R213, c[0x0][0x168], RZ ;  /* 0x00005a00d5d57a10 */ /* 0x000fe40007f5e0ff */
[----:B------:R-:W-:Y:S02]  /*5e50*/  IADD3.X R204, R204, c[0x0][0x16c], RZ, P4, !PT ;  /* 0x00005b00cccc7a10 */ /* 0x000fe400027fe4ff */
        /* <DEDUP_REMOVED lines=32> */
[----:B------:R-:W-:-:S02]  /*6060*/  LOP3.LUT R3, R148, 0x7, RZ, 0xc0, !PT ;  /* 0x0000000794037812 */ /* 0x000fc400078ec0ff */
[----:B------:R-:W-:Y:S02]  /*6070*/  IADD3 R247, P5, R247, c[0x0][0x168], RZ ;  /* 0x00005a00f7f77a10 */ /* 0x000fe40007fbe0ff */
[----:B------:R-:W-:Y:S01]  /*6080*/  IADD3.X R238, R238, c[0x0][0x16c], RZ, P3, !PT ;  /* 0x00005b00eeee7a10 */ /* 0x000fe20001ffe4ff */
[----:B------:R-:W-:Y:S01]  /*6090*/  IMAD R12, R3, 0x90, RZ ;  /* 0x00000090030c7824 */ /* 0x000fe200078e02ff */
[----:B------:R-:W-:Y:S02]  /*60a0*/  IADD3 R249, P3, R249, c[0x0][0x168], RZ ;  /* 0x00005a00f9f97a10 */ /* 0x000fe40007f7e0ff */
[----:B------:R-:W-:Y:S02]  /*60b0*/  IADD3.X R240, R240, c[0x0][0x16c], RZ, P1, !PT ;  /* 0x00005b00f0f07a10 */ /* 0x000fe40000ffe4ff */
[----:B------:R-:W-:Y:S02]  /*60c0*/  LEA R19, P0, R10, R25, 0x2 ;  /* 0x000000190a137211 */ /* 0x000fe400078010ff */
[----:B------:R-:W-:-:S02]  /*60d0*/  SHF.R.S32.HI R23, RZ, 0x5, R23 ;  /* 0x00000005ff177819 */ /* 0x000fc40000011417 */
[----:B------:R-:W-:Y:S02]  /*60e0*/  IADD3 R251, P1, R251, c[0x0][0x168], RZ ;  /* 0x00005a00fbfb7a10 */ /* 0x000fe40007f3e0ff */
[----:B------:R-:W-:Y:S01]  /*60f0*/  IADD3.X R242, R242, c[0x0][0x16c], RZ, P2, !PT ;  /* 0x00005b00f2f27a10 */ /* 0x000fe200017fe4ff */
[----:B------:R-:W-:Y:S01]  /*6100*/  STL [R1+0x30], R23 ;  /* 0x0000301701007387 */ /* 0x000fe20000100800 */
[----:B------:R-:W-:Y:S02]  /*6110*/  SHF.R.S32.HI R15, RZ, 0x1f, R10 ;  /* 0x0000001fff0f7819 */ /* 0x000fe4000001140a */
[----:B------:R-:W-:Y:S02]  /*6120*/  IADD3 R22, P2, R22, c[0x0][0x168], RZ ;  /* 0x00005a0016167a10 */ /* 0x000fe40007f5e0ff */
[----:B------:R-:W-:Y:S02]  /*6130*/  IADD3.X R244, R244, c[0x0][0x16c], RZ, P4, !PT ;  /* 0x00005b00f4f47a10 */ /* 0x000fe400027fe4ff */
[----:B------:R-:W-:Y:S01]  /*6140*/  IADD3 R21, P4, R21, c[0x0][0x168], RZ ;  /* 0x00005a0015157a10 */ /* 0x000fe20007f9e0ff */
[----:B------:R-:W-:Y:S01]  /*6150*/  STL [R1], R22 ;  /* 0x0000001601007387 */ /* 0x000fe20000100800 */
[----:B------:R-:W-:-:S02]  /*6160*/  IADD3.X R246, R246, c[0x0][0x16c], RZ, P5, !PT ;  /* 0x00005b00f6f67a10 */ /* 0x000fc40002ffe4ff */
[----:B------:R-:W-:Y:S01]  /*6170*/  IADD3 R20, P5, R20, c[0x0][0x168], RZ ;  /* 0x00005a0014147a10 */ /* 0x000fe20007fbe0ff */
[----:B------:R-:W-:Y:S01]  /*6180*/  STL [R1+0x8], R21 ;  /* 0x0000081501007387 */ /* 0x000fe20000100800 */
[----:B------:R-:W-:Y:S02]  /*6190*/  IADD3.X R248, R248, c[0x0][0x16c], RZ, P3, !PT ;  /* 0x00005b00f8f87a10 */ /* 0x000fe40001ffe4ff */
[----:B------:R-:W-:Y:S01]  /*61a0*/  IADD3 R19, P3, R19, c[0x0][0x168], RZ ;  /* 0x00005a0013137a10 */ /* 0x000fe20007f7e0ff */
[----:B------:R-:W-:Y:S01]  /*61b0*/  STL [R1+0x10], R20 ;  /* 0x0000101401007387 */ /* 0x000fe20000100800 */
[----:B------:R-:W-:Y:S02]  /*61c0*/  IADD3.X R250, R250, c[0x0][0x16c], RZ, P1, !PT ;  /* 0x00005b00fafa7a10 */ /* 0x000fe40000ffe4ff */
[----:B------:R-:W-:Y:S01]  /*61d0*/  LEA.HI.X R10, R10, R26, R15, 0x2, P0 ;  /* 0x0000001a0a0a7211 */ /* 0x000fe200000f140f */
[----:B------:R-:W-:Y:S01]  /*61e0*/  STL [R1+0x18], R19 ;  /* 0x0000181301007387 */ /* 0x000fe20000100800 */
[----:B------:R-:W-:Y:S01]  /*61f0*/  IADD3 R18, P1, R18, c[0x0][0x168], RZ ;  /* 0x00005a0012127a10 */ /* 0x000fe20007f3e0ff */
[----:B------:R-:W-:Y:S01]  /*6200*/  CS2R R14, SRZ ;  /* 0x00000000000e7805 */ /* 0x000fe2000001ff00 */
[----:B------:R-:W-:-:S02]  /*6210*/  IADD3.X R252, R252, c[0x0][0x16c], RZ, P2, !PT ;  /* 0x00005b00fcfc7a10 */ /* 0x000fc400017fe4ff */
[----:B------:R-:W-:Y:S01]  /*6220*/  IADD3 R17, P2, R17, c[0x0][0x168], RZ ;  /* 0x00005a0011117a10 */ /* 0x000fe20007f5e0ff */
[----:B------:R-:W-:Y:S01]  /*6230*/  STL [R1+0x20], R18 ;  /* 0x0000201201007387 */ /* 0x000fe20000100800 */
[----:B------:R-:W-:Y:S02]  /*6240*/  IADD3.X R16, R16, c[0x0][0x16c], RZ, P4, !PT ;  /* 0x00005b0010107a10 */ /* 0x000fe400027fe4ff */
[----:B------:R-:W-:Y:S01]  /*6250*/  LOP3.LUT R7, R12, 0x30, R7, 0x78, !PT ;  /* 0x000000300c077812 */ /* 0x000fe200078e7807 */
[----:B------:R-:W-:Y:S01]  /*6260*/  STL [R1+0x28], R17 ;  /* 0x0000281101007387 */ /* 0x000fe20000100800 */
[----:B------:R-:W-:Y:S01]  /*6270*/  IADD3.X R11, R11, c[0x0][0x16c], RZ, P5, !PT ;  /* 0x00005b000b0b7a10 */ /* 0x000fe20002ffe4ff */
[----:B------:R-:W-:Y:S01]  /*6280*/  CS2R R12, SRZ ;  /* 0x00000000000c7805 */ /* 0x000fe2000001ff00 */
[----:B------:R-:W-:Y:S01]  /*6290*/  IADD3.X R10, R10, c[0x0][0x16c], RZ, P3, !PT ;  /* 0x00005b000a0a7a10 */ /* 0x000fe20001ffe4ff */
[----:B------:R-:W-:Y:S01]  /*62a0*/  STL [R1+0x4], R16 ;  /* 0x0000041001007387 */ /* 0x000fe20000100800 */
[----:B------:R-:W-:-:S02]  /*62b0*/  IADD3.X R9, R9, c[0x0][0x16c], RZ, P1, !PT ;  /* 0x00005b0009097a10 */ /* 0x000fc40000ffe4ff */
[----:B------:R-:W-:Y:S01]  /*62c0*/  IADD3.X R8, R8, c[0x0][0x16c], RZ, P2, !PT ;  /* 0x00005b0008087a10 */ /* 0x000fe200017fe4ff */
[----:B------:R-:W-:Y:S01]  /*62d0*/  STL [R1+0xc], R11 ;  /* 0x00000c0b01007387 */ /* 0x000fe20000100800 */
[----:B------:R-:W-:Y:S01]  /*62e0*/  SHF.L.U64.HI R3, R199, 0x2, R24 ;  /* 0x00000002c7037819 */ /* 0x000fe20000010218 */
[----:B------:R-:W-:Y:S01]  /*62f0*/  IMAD.MOV.U32 R199, RZ, RZ, c[0x0][0x188] ;  /* 0x00006200ffc77624 */ /* 0x000fe200078e00ff */
[----:B------:R-:W-:Y:S01]  /*6300*/  LOP3.LUT R7, R7, 0x400, R146, 0xf8, !PT ;  /* 0x0000040007077812 */ /* 0x000fe200078ef892 */
[----:B------:R-:W-:Y:S01]  /*6310*/  STL [R1+0x14], R10 ;  /* 0x0000140a01007387 */ /* 0x000fe20000100800 */
[----:B------:R-:W-:Y:S01]  /*6320*/  LOP3.LUT R145, R148, 0x3, RZ, 0xc0, !PT ;  /* 0x0000000394917812 */ /* 0x000fe200078ec0ff */
[----:B------:R-:W-:Y:S01]  /*6330*/  IMAD.SHL.U32 R199, R199, 0x20, RZ ;  /* 0x00000020c7c77824 */ /* 0x000fe200078e00ff */
[----:B------:R-:W-:Y:S01]  /*6340*/  SHF.R.S32.HI R110, RZ, 0x1f, R193 ;  /* 0x0000001fff6e7819 */ /* 0x000fe200000114c1 */
[----:B------:R1:W-:Y:S01]  /*6350*/  STL [R1+0x1c], R9 ;  /* 0x00001c0901007387 */ /* 0x0003e20000100800 */
[----:B------:R-:W-:-:S02]  /*6360*/  SHF.R.S32.HI R111, RZ, 0x1f, R147 ;  /* 0x0000001fff6f7819 */ /* 0x000fc40000011493 */
[C---:B------:R-:W-:Y:S01]  /*6370*/  LEA R5, P0, R199.reuse, R5, 0x3 ;  /* 0x00000005c7057211 */ /* 0x040fe200078018ff */
[----:B------:R-:W-:Y:S01]  /*6380*/  STL [R1+0x24], R8 ;  /* 0x0000240801007387 */ /* 0x000fe20000100800 */
[----:B------:R-:W-:Y:S02]  /*6390*/  SHF.R.S32.HI R136, RZ, 0x1f, R199 ;  /* 0x0000001fff887819 */ /* 0x000fe400000114c7 */
[----:B------:R-:W-:Y:S01]  /*63a0*/  SHF.R.S32.HI R108, RZ, 0x1f, R191 ;  /* 0x0000001fff6c7819 */ /* 0x000fe200000114bf */
[----:B------:R2:W-:Y:S01]  /*63b0*/  STL [R1+0x2c], R7 ;  /* 0x00002c0701007387 */ /* 0x0005e20000100800 */
[----:B------:R-:W-:Y:S02]  /*63c0*/  LEA.HI.X R6, R199, R6, R136, 0x3, P0 ;  /* 0x00000006c7067211 */ /* 0x000fe400000f1c88 */
[----:B-1----:R-:W-:Y:S02]  /*63d0*/  IADD3 R9, R23, -0x2, RZ ;  /* 0xfffffffe17097810 */ /* 0x002fe40007ffe0ff */
[----:B------:R-:W-:-:S02]  /*63e0*/  SHF.R.S32.HI R109, RZ, 0x1f, R192 ;  /* 0x0000001fff6d7819 */ /* 0x000fc400000114c0 */
[----:B------:R-:W-:Y:S01]  /*63f0*/  SHF.R.S32.HI R94, RZ, 0x1f, R189 ;  /* 0x0000001fff5e7819 */ /* 0x000fe200000114bd */
[----:B------:R1:W-:Y:S01]  /*6400*/  STL [R1+0x40], R9 ;  /* 0x0000400901007387 */ /* 0x0003e20000100800 */
[----:B------:R-:W-:Y:S01]  /*6410*/  SHF.L.U64.HI R136, R199, 0x2, R136 ;  /* 0x00000002c7887819 */ /* 0x000fe20000010288 */
[----:B------:R-:W-:Y:S01]  /*6420*/  IMAD R136, R145, 0x220, RZ ;  /* 0x0000022091887824 */ /* 0x000fe200078e02ff */
[----:B--2---:R-:W-:Y:S01]  /*6430*/  LOP3.LUT R7, R7, 0x40, RZ, 0x3c, !PT ;  /* 0x0000004007077812 */ /* 0x004fe200078e3cff */
[----:B------:R-:W-:Y:S01]  /*6440*/  IMAD.MOV.U32 R199, RZ, RZ, c[0x0][0x18c] ;  /* 0x00006300ffc77624 */ /* 0x000fe200078e00ff */
[----:B------:R-:W-:Y:S02]  /*6450*/  SHF.R.S32.HI R95, RZ, 0x1f, R190 ;  /* 0x0000001fff5f7819 */ /* 0x000fe400000114be */
[----:B------:R-:W-:Y:S01]  /*6460*/  SHF.R.S32.HI R92, RZ, 0x1f, R183 ;  /* 0x0000001fff5c7819 */ /* 0x000fe200000114b7 */
[----:B------:R1:W-:Y:S01]  /*6470*/  STL [R1+0x34], R7 ;  /* 0x0000340701007387 */ /* 0x0003e20000100800 */
[----:B------:R-:W-:Y:S01]  /*6480*/  SHF.R.S32.HI R93, RZ, 0x1f, R188 ;  /* 0x0000001fff5d7819 */ /* 0x000fe200000114bc */
[----:B------:R-:W-:Y:S01]  /*6490*/  IMAD.SHL.U32 R199, R199, 0x20, RZ ;  /* 0x00000020c7c77824 */ /* 0x000fe200078e00ff */
[----:B------:R-:W-:-:S02]  /*64a0*/  SHF.R.S32.HI R82, RZ, 0x1f, R181 ;  /* 0x0000001fff527819 */ /* 0x000fc400000114b5 */
[----:B------:R-:W-:Y:S01]  /*64b0*/  SHF.L.U64.HI R145, R193, 0x2, R110 ;  /* 0x00000002c1917819 */ /* 0x000fe2000001026e */
[----:B------:R-:W-:Y:S01]  /*64c0*/  IMAD.SHL.U32 R199, R199, 0x4, RZ ;  /* 0x00000004c7c77824 */ /* 0x000fe200078e00ff */
[----:B------:R-:W-:Y:S02]  /*64d0*/  SHF.R.S32.HI R83, RZ, 0x1f, R182 ;  /* 0x0000001fff537819 */ /* 0x000fe400000114b6 */
[----:B------:R-:W-:Y:S02]  /*64e0*/  SHF.R.S32.HI R54, RZ, 0x1f, R175 ;  /* 0x0000001fff367819 */ /* 0x000fe400000114af */
[----:B------:R-:W-:Y:S02]  /*64f0*/  SHF.L.U64.HI R147, R147, 0x2, R111 ;  /* 0x0000000293937819 */ /* 0x000fe4000001026f */
[----:B------:R-:W-:Y:S01]  /*6500*/  SHF.L.U64.HI R110, R191, 0x2, R108 ;  /* 0x00000002bf6e7819 */ /* 0x000fe2000001026c */
[----:B------:R-:W-:Y:S01]  /*6510*/  CS2R R146, SRZ ;  /* 0x0000000000927805 */ /* 0x000fe2000001ff00 */
[----:B------:R-:W-:-:S02]  /*6520*/  SHF.R.S32.HI R55, RZ, 0x1f, R180 ;  /* 0x0000001fff377819 */ /* 0x000fc400000114b4 */
[----:B------:R-:W-:Y:S02]  /*6530*/  SHF.R.S32.HI R52, RZ, 0x1f, R173 ;  /* 0x0000001fff347819 */ /* 0x000fe400000114ad */
[----:B------:R-:W-:Y:S01]  /*6540*/  SHF.L.U64.HI R111, R192, 0x2, R109 ;  /* 0x00000002c06f7819 */ /* 0x000fe2000001026d */
[----:B------:R-:W-:Y:S01]  /*6550*/  CS2R R110, SRZ ;  /* 0x00000000006e7805 */ /* 0x000fe2000001ff00 */
[----:B------:R-:W-:Y:S02]  /*6560*/  SHF.L.U64.HI R108, R189, 0x2, R94 ;  /* 0x00000002bd6c7819 */ /* 0x000fe4000001025e */
[----:B------:R-:W-:Y:S02]  /*6570*/  SHF.R.S32.HI R53, RZ, 0x1f, R174 ;  /* 0x0000001fff357819 */ /* 0x000fe400000114ae */
[----:B------:R-:W-:Y:S02]  /*6580*/  SHF.R.S32.HI R30, RZ, 0x1f, R167 ;  /* 0x0000001fff1e7819 */ /* 0x000fe400000114a7 */
[----:B------:R-:W-:Y:S01]  /*6590*/  SHF.L.U64.HI R109, R190, 0x2, R95 ;  /* 0x00000002be6d7819 */ /* 0x000fe2000001025f */
[----:B------:R-:W-:Y:S01]  /*65a0*/  CS2R R108, SRZ ;  /* 0x00000000006c7805 */ /* 0x000fe2000001ff00 */
[----:B------:R-:W-:-:S02]  /*65b0*/  SHF.L.U64.HI R94, R183, 0x2, R92 ;  /* 0x00000002b75e7819 */ /* 0x000fc4000001025c */
[----:B------:R-:W-:Y:S02]  /*65c0*/  SHF.R.S32.HI R31, RZ, 0x1f, R172 ;  /* 0x0000001fff1f7819 */ /* 0x000fe400000114ac */
[----:B------:R-:W-:Y:S02]  /*65d0*/  SHF.R.S32.HI R28, RZ, 0x1f, R165 ;  /* 0x0000001fff1c7819 */ /* 0x000fe400000114a5 */
[----:B------:R-:W-:Y:S01]  /*65e0*/  SHF.L.U64.HI R95, R188, 0x2, R93 ;  /* 0x00000002bc5f7819 */ /* 0x000fe2000001025d */
[----:B------:R-:W-:Y:S01]  /*65f0*/  CS2R R94, SRZ ;  /* 0x00000000005e7805 */ /* 0x000fe2000001ff00 */
[----:B------:R-:W-:Y:S02]  /*6600*/  SHF.L.U64.HI R92, R181, 0x2, R82 ;  /* 0x00000002b55c7819 */ /* 0x000fe40000010252 */
[----:B------:R-:W-:Y:S02]  /*6610*/  SHF.R.S32.HI R29, RZ, 0x1f, R166 ;  /* 0x0000001fff1d7819 */ /* 0x000fe400000114a6 */
[----:B------:R-:W-:-:S02]  /*6620*/  SHF.R.S32.HI R26, RZ, 0x1f, R159 ;  /* 0x0000001fff1a7819 */ /* 0x000fc4000001149f */
        /* <DEDUP_REMOVED lines=10> */
[----:B------:R-:W-:Y:S02]  /*66d0*/  SHF.L.U64.HI R55, R174, 0x2, R53 ;  /* 0x00000002ae377819 */ /* 0x000fe40000010235 */
[----:B------:R-:W-:Y:S02]  /*66e0*/  SHF.L.U64.HI R52, R167, 0x2, R30 ;  /* 0x00000002a7347819 */ /* 0x000fe4000001021e */
[----:B------:R-:W-:Y:S02]  /*66f0*/  SHF.R.S32.HI R137, RZ, 0x1f, R156 ;  /* 0x0000001fff897819 */ /* 0x000fe4000001149c */
[----:B------:R-:W-:-:S02]  /*6700*/  SHF.R.S32.HI R141, RZ, 0x1f, R152 ;  /* 0x0000001fff8d7819 */ /* 0x000fc40000011498 */
[----:B------:R-:W-:Y:S02]  /*6710*/  SHF.L.U64.HI R53, R172, 0x2, R31 ;  /* 0x00000002ac357819 */ /* 0x000fe4000001021f */
[----:B------:R-:W-:Y:S02]  /*6720*/  SHF.L.U64.HI R30, R165, 0x2, R28 ;  /* 0x00000002a51e7819 */ /* 0x000fe4000001021c */
[----:B------:R-:W-:Y:S02]  /*6730*/  SHF.R.S32.HI R139, RZ, 0x1f, R154 ;  /* 0x0000001fff8b7819 */ /* 0x000fe4000001149a */
[----:B------:R-:W-:Y:S02]  /*6740*/  SHF.R.S32.HI R140, RZ, 0x1f, R153 ;  /* 0x0000001fff8c7819 */ /* 0x000fe40000011499 */
[----:B------:R-:W-:Y:S02]  /*6750*/  SHF.R.S32.HI R144, RZ, 0x1f, R149 ;  /* 0x0000001fff907819 */ /* 0x000fe40000011495 */
[----:B------:R-:W-:-:S02]  /*6760*/  SHF.L.U64.HI R31, R166, 0x2, R29 ;  /* 0x00000002a61f7819 */ /* 0x000fc4000001021d */
[----:B------:R-:W-:Y:S02]  /*6770*/  SHF.L.U64.HI R28, R159, 0x2, R26 ;  /* 0x000000029f1c7819 */ /* 0x000fe4000001021a */
[----:B------:R-:W-:Y:S02]  /*6780*/  SHF.R.S32.HI R142, RZ, 0x1f, R151 ;  /* 0x0000001fff8e7819 */ /* 0x000fe40000011497 */
[----:B------:R-:W-:Y:S02]  /*6790*/  SHF.R.S32.HI R143, RZ, 0x1f, R150 ;  /* 0x0000001fff8f7819 */ /* 0x000fe40000011496 */
[----:B------:R-:W-:Y:S02]  /*67a0*/  IADD3 R5, P0, R5, c[0x0][0x160], RZ ;  /* 0x0000580005057a10 */ /* 0x000fe40007f1e0ff */
[----:B------:R-:W-:Y:S02]  /*67b0*/  SHF.L.U64.HI R29, R164, 0x2, R27 ;  /* 0x00000002a41d7819 */ /* 0x000fe4000001021b */
[----:B------:R-:W-:-:S02]  /*67c0*/  SHF.L.U64.HI R26, R157, 0x2, R24 ;  /* 0x000000029d1a7819 */ /* 0x000fc40000010218 */
[----:B------:R-:W-:Y:S02]  /*67d0*/  LOP3.LUT R18, R136, 0x5c, R148, 0x78, !PT ;  /* 0x0000005c88127812 */ /* 0x000fe400078e7894 */
[----:B------:R-:W-:Y:S02]  /*67e0*/  SHF.L.U64.HI R27, R158, 0x2, R25 ;  /* 0x000000029e1b7819 */ /* 0x000fe40000010219 */
[----:B------:R-:W-:Y:S02]  /*67f0*/  SHF.L.U64.HI R24, R155, 0x2, R138 ;  /* 0x000000029b187819 */ /* 0x000fe4000001028a */
[----:B------:R-:W-:Y:S02]  /*6800*/  SHF.L.U64.HI R25, R156, 0x2, R137 ;  /* 0x000000029c197819 */ /* 0x000fe40000010289 */
[----:B------:R-:W-:Y:S01]  /*6810*/  SHF.L.U64.HI R24, R152, 0x2, R141 ;  /* 0x0000000298187819 */ /* 0x000fe2000001028d */
[----:B------:R-:W-:Y:S01]  /*6820*/  CS2R R136, SRZ ;  /* 0x0000000000887805 */ /* 0x000fe2000001ff00 */
[----:B------:R-:W-:-:S02]  /*6830*/  SHF.L.U64.HI R26, R154, 0x2, R139 ;  /* 0x000000029a1a7819 */ /* 0x000fc4000001028b */
[----:B------:R-:W-:Y:S01]  /*6840*/  SHF.L.U64.HI R25, R153, 0x2, R140 ;  /* 0x0000000299197819 */ /* 0x000fe2000001028c */
[----:B------:R-:W-:Y:S01]  /*6850*/  CS2R R138, SRZ ;  /* 0x00000000008a7805 */ /* 0x000fe2000001ff00 */
[----:B------:R-:W-:Y:S02]  /*6860*/  SHF.L.U64.HI R24, R149, 0x2, R144 ;  /* 0x0000000295187819 */ /* 0x000fe40000010290 */
[----:B------:R-:W-:Y:S01]  /*6870*/  SHF.L.U64.HI R26, R151, 0x2, R142 ;  /* 0x00000002971a7819 */ /* 0x000fe2000001028e */
[----:B------:R-:W-:Y:S01]  /*6880*/  CS2R R144, SRZ ;  /* 0x0000000000907805 */ /* 0x000fe2000001ff00 */
[----:B------:R-:W-:Y:S02]  /*6890*/  SHF.L.U64.HI R25, R150, 0x2, R143 ;  /* 0x0000000296197819 */ /* 0x000fe4000001028f */
[----:B------:R-:W-:Y:S02]  /*68a0*/  IADD3.X R6, R6, c[0x0][0x164], RZ, P0, !PT ;  /* 0x0000590006067a10 */ /* 0x000fe400007fe4ff */
[----:B-1----:R-:W-:-:S02]  /*68b0*/  LOP3.LUT R8, R18, 0x20, RZ, 0x3c, !PT ;  /* 0x0000002012087812 */ /* 0x002fc400078e3cff */
.L_x_2:
[----:B------:R-:W2:Y:S01]  /*68c0*/  LDL R7, [R1+0x2c] ;  /* 0x00002c0001077983 */ /* 0x000ea20000100800 */
[----:B------:R-:W-:-:S04]  /*68d0*/  DEPBAR.LE SB0, 0x2 ;  /* 0x000080800000791a */ /* 0x000fc80000000000 */
[----:B------:R-:W1:Y:S01]  /*68e0*/  S2R R10, SR_TID.X ;  /* 0x00000000000a7919 */ /* 0x000e620000002100 */
[----:B------:R-:W-:-:S03]  /*68f0*/  IADD3 R196, R196, 0x1, RZ ;  /* 0x00000001c4c47810 */ /* 0x000fc60007ffe0ff */
[----:B------:R-:W-:Y:S01]  /*6900*/  BAR.SYNC.DEFER_BLOCKING 0x0 ;  /* 0x0000000000007b1d */ /* 0x000fe20000010000 */
[----:B------:R-:W-:-:S04]  /*6910*/  ISETP.GT.AND P0, PT, R196, 0x1, PT ;  /* 0x00000001c400780c */ /* 0x000fc80003f04270 */
[----:B------:R-:W-:Y:S02]  /*6920*/  SEL R196, R196, RZ, !P0 ;  /* 0x000000ffc4c47207 */ /* 0x000fe40004000000 */
[C---:B-1----:R-:W-:Y:S02]  /*6930*/  LOP3.LUT R8, R10.reuse, 0x3, RZ, 0xc0, !PT ;  /* 0x000000030a087812 */ /* 0x042fe400078ec0ff */
[----:B------:R-:W-:-:S03]  /*6940*/  LOP3.LUT R9, R10, 0x3, RZ, 0xc0, !PT ;  /* 0x000000030a097812 */ /* 0x000fc600078ec0ff */
[----:B------:R-:W-:Y:S02]  /*6950*/  IMAD R8, R8, 0x220, RZ ;  /* 0x0000022008087824 */ /* 0x000fe400078e02ff */
[----:B------:R-:W-:-:S03]  /*6960*/  IMAD R9, R9, 0x220, RZ ;  /* 0x0000022009097824 */ /* 0x000fc600078e02ff */
[--C-:B------:R-:W-:Y:S02]  /*6970*/  LOP3.LUT R8, R8, 0x5c, R10.reuse, 0x78, !PT ;  /* 0x0000005c08087812 */ /* 0x100fe400078e780a */
[----:B------:R-:W-:Y:S02]  /*6980*/  LOP3.LUT R9, R9, 0x5c, R10, 0x78, !PT ;  /* 0x0000005c09097812 */ /* 0x000fe400078e780a */
[----:B------:R-:W-:-:S03]  /*6990*/  LOP3.LUT R8, R8, 0x20, RZ, 0x3c, !PT ;  /* 0x0000002008087812 */ /* 0x000fc600078e3cff */
[C---:B------:R-:W-:Y:S02]  /*69a0*/  IMAD R193, R196.reuse, 0x4000, R9 ;  /* 0x00004000c4c17824 */ /* 0x040fe400078e0209 */
[----:B------:R-:W-:-:S03]  /*69b0*/  IMAD R192, R196, 0x4000, R8 ;  /* 0x00004000c4c07824 */ /* 0x000fc600078e0208 */
[----:B------:R-:W-:Y:S04]  /*69c0*/  LDS R152, [R193] ;  /* 0x00000000c1987984 */ /* 0x000fe80000000800 */
[----:B------:R-:W-:Y:S04]  /*69d0*/  LDS R154, [R193+0x800] ;  /* 0x00080000c19a7984 */ /* 0x000fe80000000800 */
[----:B------:R-:W-:Y:S04]  /*69e0*/  LDS R153, [R192] ;  /* 0x00000000c0997984 */ /* 0x000fe80000000800 */
[----:B------:R-:W-:Y:S04]  /*69f0*/  LDS R155, [R192+0x800] ;  /* 0x00080000c09b7984 */ /* 0x000fe80000000800 */
        /* <DEDUP_REMOVED lines=15> */
[----:B------:R-:W-:Y:S01]  /*6af0*/  LDS R191, [R192+0x1800] ;  /* 0x00180000c0bf7984 */ /* 0x000fe20000000800 */
[----:B--2---:R-:W-:-:S05]  /*6b00*/  IMAD R7, R196, 0x4000, R7 ;  /* 0x00004000c4077824 */ /* 0x004fca00078e0207 */
[----:B------:R-:W1:Y:S04]  /*6b10*/  LDSM.16.M88.4 R16, [R7+0x9800] ;  /* 0x009800000710783b */ /* 0x000e680000000200 */
[----:B------:R-:W2:Y:S04]  /*6b20*/  LDSM.16.M88.4 R20, [R7+0x9000] ;  /* 0x009000000714783b */ /* 0x000ea80000000200 */
[----:B------:R-:W3:Y:S04]  /*6b30*/  LDSM.16.M88.4 R8, [R7+0xa800] ;  /* 0x00a800000708783b */ /* 0x000ee80000000200 */
[----:B------:R-:W-:Y:S04]  /*6b40*/  LDSM.16.M88.4 R28, [R7+0x8000] ;  /* 0x00800000071c783b */ /* 0x000fe80000000200 */
[----:B------:R-:W-:Y:S01]  /*6b50*/  LDSM.16.M88.4 R24, [R7+0x8800] ;  /* 0x008800000718783b */ /* 0x000fe20000000200 */
[-C--:B-1----:R-:W-:Y:S08]  /*6b60*/  HMMA.1688.F32.TF32 R68, R152, R16.reuse, R68 ;  /* 0x000000109844723c */ /* 0x082ff00000081044 */
[-C--:B------:R-:W-:Y:S08]  /*6b70*/  HMMA.1688.F32.TF32 R72, R156, R16.reuse, R72 ;  /* 0x000000109c48723c */ /* 0x080ff00000081048 */
[-C--:B------:R-:W-:Y:S08]  /*6b80*/  HMMA.1688.F32.TF32 R76, R148, R16.reuse, R76 ;  /* 0x00000010944c723c */ /* 0x080ff0000008104c */
[C---:B------:R-:W-:Y:S01]  /*6b90*/  HMMA.1688.F32.TF32 R80, R140.reuse, R16, R80 ;  /* 0x000000108c50723c */ /* 0x040fe20000081050 */
[----:B------:R-:W4:Y:S07]  /*6ba0*/  LDL R17, [R1+0x34] ;  /* 0x0000340001117983 */ /* 0x000f2e0000100800 */
[----:B--2---:R-:W-:Y:S01]  /*6bb0*/  HMMA.1688.F32.TF32 R52, R140, R20, R12 ;  /* 0x000000148c34723c */ /* 0x004fe2000008100c */
[----:B------:R-:W1:Y:S07]  /*6bc0*/  LDSM.16.M88.4 R12, [R7+0xa000] ;  /* 0x00a00000070c783b */ /* 0x000e6e0000000200 */
[C---:B---3--:R-:W-:Y:S01]  /*6bd0*/  HMMA.1688.F32.TF32 R172, R152.reuse, R8, R100 ;  /* 0x0000000898ac723c */ /* 0x048fe20000081064 */
[----:B------:R-:W-:Y:S07]  /*6be0*/  LDSM.16.M88.4 R100, [R7+0xb800] ;  /* 0x00b800000764783b */ /* 0x000fee0000000200 */
[----:B-1----:R-:W-:Y:S01]  /*6bf0*/  HMMA.1688.F32.TF32 R164, R152, R12, R104 ;  /* 0x0000000c98a4723c */ /* 0x002fe20000081068 */
[----:B------:R-:W1:Y:S07]  /*6c00*/  LDSM.16.M88.4 R104, [R7+0xb000] ;  /* 0x00b000000768783b */ /* 0x000e6e0000000200 */
[-C--:B------:R-:W-:Y:S08]  /*6c10*/  HMMA.1688.F32.TF32 R48, R148, R28.reuse, R48 ;  /* 0x0000001c9430723c */ /* 0x080ff00000081030 */
[----:B------:R-:W-:Y:S08]  /*6c20*/  HMMA.1688.F32.TF32 R184, R140, R28, R184 ;  /* 0x0000001c8cb8723c */ /* 0x000ff000000810b8 */
[-C--:B------:R-:W-:Y:S08]  /*6c30*/  HMMA.1688.F32.TF32 R40, R148, R24.reuse, R40 ;  /* 0x000000189428723c */ /* 0x080ff00000081028 */
[----:B------:R-:W-:Y:S08]  /*6c40*/  HMMA.1688.F32.TF32 R176, R140, R24, R176 ;  /* 0x000000188cb0723c */ /* 0x000ff000000810b0 */
[C---:B------:R-:W-:Y:S08]  /*6c50*/  HMMA.1688.F32.TF32 R44, R148.reuse, R20, R44 ;  /* 0x00000014942c723c */ /* 0x040ff0000008102c */
[-C--:B------:R-:W-:Y:S08]  /*6c60*/  HMMA.1688.F32.TF32 R88, R148, R12.reuse, R88 ;  /* 0x0000000c9458723c */ /* 0x080ff00000081058 */
[----:B------:R-:W-:Y:S08]  /*6c70*/  HMMA.1688.F32.TF32 R92, R140, R12, R92 ;  /* 0x0000000c8c5c723c */ /* 0x000ff0000008105c */
[-C--:B------:R-:W-:Y:S08]  /*6c80*/  HMMA.1688.F32.TF32 R96, R148, R8.reuse, R96 ;  /* 0x000000089460723c */ /* 0x080ff00000081060 */
[----:B------:R-:W-:Y:S08]  /*6c90*/  HMMA.1688.F32.TF32 R108, R140, R8, R108 ;  /* 0x000000088c6c723c */ /* 0x000ff0000008106c */
[C---:B-1----:R-:W-:Y:S08]  /*6ca0*/  HMMA.1688.F32.TF32 R132, R148.reuse, R104, R132 ;  /* 0x000000689484723c */ /* 0x042ff00000081084 */
[----:B------:R-:W-:Y:S01]  /*6cb0*/  HMMA.1688.F32.TF32 R116, R148, R100, R116 ;  /* 0x000000649474723c */ /* 0x000fe20000081074 */
[----:B------:R-:W-:Y:S04]  /*6cc0*/  LDS R148, [R193+0x1100] ;  /* 0x00110000c1947984 */ /* 0x000fe80000000800 */
[----:B------:R-:W-:Y:S03]  /*6cd0*/  LDS R150, [R193+0x1900] ;  /* 0x00190000c1967984 */ /* 0x000fe60000000800 */
[C---:B------:R-:W-:Y:S01]  /*6ce0*/  HMMA.1688.F32.TF32 R144, R140.reuse, R104, R144 ;  /* 0x000000688c90723c */ /* 0x040fe20000081090 */
[----:B------:R-:W-:Y:S04]  /*6cf0*/  LDS R149, [R192+0x1100] ;  /* 0x00110000c0957984 */ /* 0x000fe80000000800 */
[----:B------:R-:W-:Y:S03]  /*6d00*/  LDS R151, [R192+0x1900] ;  /* 0x00190000c0977984 */ /* 0x000fe60000000800 */
[-C--:B------:R-:W-:Y:S01]  /*6d10*/  HMMA.1688.F32.TF32 R136, R140, R100.reuse, R136 ;  /* 0x000000648c88723c */ /* 0x080fe20000081088 */
[----:B------:R-:W-:Y:S04]  /*6d20*/  LDS R140, [R193+0x1080] ;  /* 0x00108000c18c7984 */ /* 0x000fe80000000800 */
[----:B------:R-:W-:Y:S03]  /*6d30*/  LDS R142, [R193+0x1880] ;  /* 0x00188000c18e7984 */ /* 0x000fe60000000800 */
[C---:B------:R-:W-:Y:S01]  /*6d40*/  HMMA.1688.F32.TF32 R180, R152.reuse, R100, R120 ;  /* 0x0000006498b4723c */ /* 0x040fe20000081078 */
[----:B------:R-:W-:Y:S04]  /*6d50*/  LDS R141, [R192+0x1080] ;  /* 0x00108000c08d7984 */ /* 0x000fe80000000800 */
[----:B------:R-:W1:Y:S04]  /*6d60*/  LDS R143, [R192+0x1880] ;  /* 0x00188000c08f7984 */ /* 0x000e680000000800 */
[----:B------:R-:W-:Y:S04]  /*6d70*/  LDS R120, [R193+0x1180] ;  /* 0x00118000c1787984 */ /* 0x000fe80000000800 */
[----:B------:R-:W-:Y:S04]  /*6d80*/  LDS R122, [R193+0x1980] ;  /* 0x00198000c17a7984 */ /* 0x000fe80000000800 */
[----:B------:R-:W-:Y:S04]  /*6d90*/  LDS R121, [R192+0x1180] ;  /* 0x00118000c0797984 */ /* 0x000fe80000000800 */
[----:B------:R-:W2:Y:S01]  /*6da0*/  LDS R123, [R192+0x1980] ;  /* 0x00198000c07b7984 */ /* 0x000ea20000000800 */
[C---:B------:R-:W-:Y:S08]  /*6db0*/  HMMA.1688.F32.TF32 R112, R152.reuse, R28, R112 ;  /* 0x0000001c9870723c */ /* 0x040ff00000081070 */
[C---:B------:R-:W-:Y:S08]  /*6dc0*/  HMMA.1688.F32.TF32 R64, R152.reuse, R24, R64 ;  /* 0x000000189840723c */ /* 0x040ff00000081040 */
[-C--:B------:R-:W-:Y:S08]  /*6dd0*/  HMMA.1688.F32.TF32 R56, R152, R20.reuse, R56 ;  /* 0x000000149838723c */ /* 0x080ff00000081038 */
[----:B------:R-:W-:Y:S08]  /*6de0*/  HMMA.1688.F32.TF32 R32, R156, R20, R32 ;  /* 0x000000149c20723c */ /* 0x000ff00000081020 */
[----:B------:R-:W-:Y:S08]  /*6df0*/  HMMA.1688.F32.TF32 R168, R152, R104, R168 ;  /* 0x0000006898a8723c */ /* 0x000ff000000810a8 */
[C---:B------:R-:W-:Y:S08]  /*6e00*/  HMMA.1688.F32.TF32 R36, R156.reuse, R28, R36 ;  /* 0x0000001c9c24723c */ /* 0x040ff00000081024 */
[C---:B------:R-:W-:Y:S08]  /*6e10*/  HMMA.1688.F32.TF32 R60, R156.reuse, R24, R60 ;  /* 0x000000189c3c723c */ /* 0x040ff0000008103c */
[C---:B------:R-:W-:Y:S08]  /*6e20*/  HMMA.1688.F32.TF32 R84, R156.reuse, R12, R84 ;  /* 0x0000000c9c54723c */ /* 0x040ff00000081054 */
[C---:B------:R-:W-:Y:S08]  /*6e30*/  HMMA.1688.F32.TF32 R160, R156.reuse, R8, R160 ;  /* 0x000000089ca0723c */ /* 0x040ff000000810a0 */
[C---:B------:R-:W-:Y:S01]  /*6e40*/  HMMA.1688.F32.TF32 R152, R156.reuse, R104, R124 ;  /* 0x000000689c98723c */ /* 0x040fe2000008107c */
[----:B------:R-:W-:Y:S04]  /*6e50*/  LDS R104, [R193+0x2180] ;  /* 0x00218000c1687984 */ /* 0x000fe80000000800 */
[----:B------:R-:W-:Y:S03]  /*6e60*/  LDS R105, [R192+0x2180] ;  /* 0x00218000c0697984 */ /* 0x000fe60000000800 */
[----:B------:R-:W-:Y:S08]  /*6e70*/  HMMA.1688.F32.TF32 R156, R156, R100, R128 ;  /* 0x000000649c9c723c */ /* 0x000ff00000081080 */
[C---:B------:R-:W-:Y:S08]  /*6e80*/  HMMA.1688.F32.TF32 R56, R188.reuse, R22, R56 ;  /* 0x00000016bc38723c */ /* 0x040ff00000081038 */
[----:B------:R-:W-:Y:S08]  /*6e90*/  HMMA.1688.F32.TF32 R124, R188, R18, R68 ;  /* 0x00000012bc7c723c */ /* 0x000ff00000081044 */
[-C--:B-1----:R-:W-:Y:S08]  /*6ea0*/  HMMA.1688.F32.TF32 R32, R140, R22.reuse, R32 ;  /* 0x000000168c20723c */ /* 0x082ff00000081020 */
[----:B------:R-:W-:Y:S01]  /*6eb0*/  HMMA.1688.F32.TF32 R44, R148, R22, R44 ;  /* 0x00000016942c723c */ /* 0x000fe2000008102c */
[----:B----4-:R-:W-:-:S07]  /*6ec0*/  IMAD R7, R196, 0x4000, R17 ;  /* 0x00004000c4077824 */ /* 0x010fce00078e0211 */
[----:B------:R-:W-:Y:S08]  /*6ed0*/  HMMA.1688.F32.TF32 R68, R188, R14, R164 ;  /* 0x0000000ebc44723c */ /* 0x000ff000000810a4 */
[C---:B------:R-:W-:Y:S08]  /*6ee0*/  HMMA.1688.F32.TF32 R36, R140.reuse, R30, R36 ;  /* 0x0000001e8c24723c */ /* 0x040ff00000081024 */
[C---:B------:R-:W-:Y:S08]  /*6ef0*/  HMMA.1688.F32.TF32 R60, R140.reuse, R26, R60 ;  /* 0x0000001a8c3c723c */ /* 0x040ff0000008103c */
[C---:B------:R-:W-:Y:S08]  /*6f00*/  HMMA.1688.F32.TF32 R72, R140.reuse, R18, R72 ;  /* 0x000000128c48723c */ /* 0x040ff00000081048 */
[C---:B------:R-:W-:Y:S08]  /*6f10*/  HMMA.1688.F32.TF32 R84, R140.reuse, R14, R84 ;  /* 0x0000000e8c54723c */ /* 0x040ff00000081054 */
[C---:B------:R-:W-:Y:S08]  /*6f20*/  HMMA.1688.F32.TF32 R160, R140.reuse, R10, R160 ;  /* 0x0000000a8ca0723c */ /* 0x040ff000000810a0 */
[----:B------:R-:W-:Y:S01]  /*6f30*/  HMMA.1688.F32.TF32 R128, R140, R106, R152 ;  /* 0x0000006a8c80723c */ /* 0x000fe20000081098 */
[----:B------:R-:W-:Y:S04]  /*6f40*/  LDS R152, [R193+0x2000] ;  /* 0x00200000c1987984 */ /* 0x000fe80000000800 */
[----:B------:R-:W-:Y:S03]  /*6f50*/  LDS R154, [R193+0x2800] ;  /* 0x00280000c19a7984 */ /* 0x000fe60000000800 */
[----:B--2---:R-:W-:Y:S01]  /*6f60*/  HMMA.1688.F32.TF32 R20, R120, R22, R52 ;  /* 0x000000167814723c */ /* 0x004fe20000081034 */
[----:B------:R-:W-:Y:S04]  /*6f70*/  LDS R153, [R192+0x2000] ;  /* 0x00200000c0997984 */ /* 0x000fe80000000800 */
[----:B------:R-:W-:Y:S03]  /*6f80*/  LDS R155, [R192+0x2800] ;  /* 0x00280000c09b7984 */ /* 0x000fe60000000800 */
[C---:B------:R-:W-:Y:S08]  /*6f90*/  HMMA.1688.F32.TF32 R172, R188.reuse, R10, R172 ;  /* 0x0000000abcac723c */ /* 0x040ff000000810ac */
[----:B------:R-:W-:Y:S08]  /*6fa0*/  HMMA.1688.F32.TF32 R168, R188, R106, R168 ;  /* 0x0000006abca8723c */ /* 0x000ff000000810a8 */
[----:B------:R-:W-:Y:S01]  /*6fb0*/  HMMA.1688.F32.TF32 R140, R140, R102, R156 ;  /* 0x000000668c8c723c */ /* 0x000fe2000008109c */
[----:B------:R-:W-:Y:S04]  /*6fc0*/  LDS R156, [R193+0x2080] ;  /* 0x00208000c19c7984 */ /* 0x000fe80000000800 */
[----:B------:R-:W-:Y:S03]  /*6fd0*/  LDS R158, [R193+0x2880] ;  /* 0x00288000c19e7984 */ /* 0x000fe60000000800 */
[C---:B------:R-:W-:Y:S01]  /*6fe0*/  HMMA.1688.F32.TF32 R48, R148.reuse, R30, R48 ;  /* 0x0000001e9430723c */ /* 0x040fe20000081030 */
[----:B------:R-:W-:Y:S04]  /*6ff0*/  LDS R157, [R192+0x2080] ;  /* 0x00208000c09d7984 */ /* 0x000fe80000000800 */
[----:B------:R-:W-:Y:S03]  /*7000*/  LDS R159, [R192+0x2880] ;  /* 0x00288000c09f7984 */ /* 0x000fe60000000800 */
        /* <DEDUP_REMOVED lines=8> */
[C---:B------:R-:W-:Y:S01]  /*7090*/  HMMA.1688.F32.TF32 R52, R120.reuse, R10, R108 ;  /* 0x0000000a7834723c */ /* 0x040fe2000008106c */
[----:B------:R-:W-:Y:S04]  /*70a0*/  LDS R149, [R192+0x2100] ;  /* 0x00210000c0957984 */ /* 0x000fe80000000800 */
[----:B------:R-:W-:Y:S03]  /*70b0*/  LDS R151, [R192+0x2900] ;  /* 0x00290000c0977984 */ /* 0x000fe60000000800 */
[----:B------:R-:W-:Y:S01]  /*70c0*/  HMMA.1688.F32.TF32 R164, R120, R106, R144 ;  /* 0x0000006a78a4723c */ /* 0x000fe20000081090 */
[----:B------:R-:W-:Y:S04]  /*70d0*/  LDS R106, [R193+0x2980] ;  /* 0x00298000c16a7984 */ /* 0x000fe80000000800 */
[----:B------:R-:W-:Y:S04]  /*70e0*/  LDS R107, [R192+0x2980] ;  /* 0x00298000c06b7984 */ /* 0x000fe80000000800 */
[----:B------:R-:W1:Y:S01]  /*70f0*/  LDSM.16.M88.4 R8, [R7+0x8000] ;  /* 0x008000000708783b */ /* 0x000e620000000200 */
[-C--:B------:R-:W-:Y:S03]  /*7100*/  HMMA.1688.F32.TF32 R112, R188, R30.reuse, R112 ;  /* 0x0000001ebc70723c */ /* 0x080fe60000081070 */
[----:B------:R-:W2:Y:S04]  /*7110*/  LDSM.16.M88.4 R108, [R7+0xa800] ;  /* 0x00a80000076c783b */ /* 0x000ea80000000200 */
[----:B------:R-:W3:Y:S01]  /*7120*/  LDSM.16.M88.4 R144, [R7+0xb000] ;  /* 0x00b000000790783b */ /* 0x000ee20000000200 */
[----:B------:R-:W-:Y:S11]  /*7130*/  HMMA.1688.F32.TF32 R184, R120, R30, R184 ;  /* 0x0000001e78b8723c */ /* 0x000ff600000810b8 */
[----:B------:R-:W-:Y:S05]  /*7140*/  @!UPT UIADD3 URZ, URZ, URZ, URZ ;  /* 0x0000003f3f3ff290 */ /* 0x000fea000fffe03f */
[-C--:B-1----:R-:W-:Y:S08]  /*7150*/  HMMA.1688.F32.TF32 R112, R152, R8.reuse, R112 ;  /* 0x000000089870723c */ /* 0x082ff00000081070 */
[-C--:B------:R-:W-:Y:S08]  /*7160*/  HMMA.1688.F32.TF32 R36, R156, R8.reuse, R36 ;  /* 0x000000089c24723c */ /* 0x080ff00000081024 */
[-C--:B------:R-:W-:Y:S08]  /*7170*/  HMMA.1688.F32.TF32 R48, R148, R8.reuse, R48 ;  /* 0x000000089430723c */ /* 0x080ff00000081030 */
[----:B------:R-:W-:Y:S01]  /*7180*/  HMMA.1688.F32.TF32 R184, R104, R8, R184 ;  /* 0x0000000868b8723c */ /* 0x000fe200000810b8 */
[----:B------:R-:W4:Y:S07]  /*7190*/  LDL R9, [R1+0x40] ;  /* 0x0000400001097983 */ /* 0x000f2e0000100800 */
[-C--:B------:R-:W-:Y:S08]  /*71a0*/  HMMA.1688.F32.TF32 R64, R188, R26.reuse, R64 ;  /* 0x0000001abc40723c */ /* 0x080ff00000081040 */
[C---:B------:R-:W-:Y:S08]  /*71b0*/  HMMA.1688.F32.TF32 R176, R120.reuse, R26, R176 ;  /* 0x0000001a78b0723c */ /* 0x040ff000000810b0 */
[C---:B------:R-:W-:Y:S01]  /*71c0*/  HMMA.1688.F32.TF32 R24, R120.reuse, R18, R80 ;  /* 0x000000127818723c */ /* 0x040fe20000081050 */
[----:B------:R-:W1:Y:S04]  /*71d0*/  LDSM.16.M88.4 R16, [R7+0x8800] ;  /* 0x008800000710783b */ /* 0x000e680000000200 */
[----:B------:R-:W-:Y:S03]  /*71e0*/  LDSM.16.M88.4 R80, [R7+0x9800] ;  /* 0x009800000750783b */ /* 0x000fe60000000200 */
[C---:B------:R-:W-:Y:S01]  /*71f0*/  HMMA.1688.F32.TF32 R28, R120.reuse, R14, R92 ;  /* 0x0000000e781c723c */ /* 0x040fe2000008105c */
[----:B------:R-:W5:Y:S04]  /*7200*/  LDSM.16.M88.4 R12, [R7+0x9000] ;  /* 0x00900000070c783b */ /* 0x000f680000000200 */
[----:B------:R-:W5:Y:S03]  /*7210*/  LDSM.16.M88.4 R92, [R7+0xa000] ;  /* 0x00a00000075c783b */ /* 0x000f660000000200 */
[----:B------:R-:W-:Y:S01]  /*7220*/  HMMA.1688.F32.TF32 R120, R120, R102, R136 ;  /* 0x000000667878723c */ /* 0x000fe20000081088 */
[----:B------:R-:W5:Y:S07]  /*7230*/  LDSM.16.M88.4 R136, [R7+0xb800] ;  /* 0x00b800000788783b */ /* 0x000f6e0000000200 */
[C---:B--2---:R-:W-:Y:S08]  /*7240*/  HMMA.1688.F32.TF32 R96, R148.reuse, R108, R96 ;  /* 0x0000006c9460723c */ /* 0x044ff00000081060 */
[C---:B---3--:R-:W-:Y:S08]  /*7250*/  HMMA.1688.F32.TF32 R132, R148.reuse, R144, R132 ;  /* 0x000000909484723c */ /* 0x048ff00000081084 */
[C---:B-1----:R-:W-:Y:S08]  /*7260*/  HMMA.1688.F32.TF32 R40, R148.reuse, R16, R40 ;  /* 0x000000109428723c */ /* 0x042ff00000081028 */
[C---:B-----5:R-:W-:Y:S08]  /*7270*/  HMMA.1688.F32.TF32 R44, R148.reuse, R12, R44 ;  /* 0x0000000c942c723c */ /* 0x060ff0000008102c */
[C---:B------:R-:W-:Y:S08]  /*7280*/  HMMA.1688.F32.TF32 R76, R148.reuse, R80, R76 ;  /* 0x00000050944c723c */ /* 0x040ff0000008104c */
[C---:B------:R-:W-:Y:S08]  /*7290*/  HMMA.1688.F32.TF32 R88, R148.reuse, R92, R88 ;  /* 0x0000005c9458723c */ /* 0x040ff00000081058 */
[----:B------:R-:W-:Y:S01]  /*72a0*/  HMMA.1688.F32.TF32 R116, R148, R136, R116 ;  /* 0x000000889474723c */ /* 0x000fe20000081074 */
[----:B------:R-:W-:Y:S04]  /*72b0*/  LDS R148, [R193+0x3100] ;  /* 0x00310000c1947984 */ /* 0x000fe80000000800 */
[----:B------:R-:W-:Y:S04]  /*72c0*/  LDS R150, [R193+0x3900] ;  /* 0x00390000c1967984 */ /* 0x000fe80000000800 */
[----:B------:R-:W-:Y:S04]  /*72d0*/  LDS R149, [R192+0x3100] ;  /* 0x00310000c0957984 */ /* 0x000fe80000000800 */
[----:B------:R-:W1:Y:S01]  /*72e0*/  LDS R151, [R192+0x3900] ;  /* 0x00390000c0977984 */ /* 0x000e620000000800 */
[----:B------:R-:W-:Y:S08]  /*72f0*/  HMMA.1688.F32.TF32 R188, R188, R102, R180 ;  /* 0x00000066bcbc723c */ /* 0x000ff000000810b4 */
[-C--:B------:R-:W-:Y:S08]  /*7300*/  HMMA.1688.F32.TF32 R56, R152, R12.reuse, R56 ;  /* 0x0000000c9838723c */ /* 0x080ff00000081038 */
[-C--:B------:R-:W-:Y:S08]  /*7310*/  HMMA.1688.F32.TF32 R32, R156, R12.reuse, R32 ;  /* 0x0000000c9c20723c */ /* 0x080ff00000081020 */
[----:B------:R-:W-:Y:S01]  /*7320*/  HMMA.1688.F32.TF32 R20, R104, R12, R20 ;  /* 0x0000000c6814723c */ /* 0x000fe20000081014 */
[----:B------:R-:W2:Y:S01]  /*7330*/  S2R R12, SR_TID.X ;  /* 0x00000000000c7919 */ /* 0x000ea20000002100 */
[----:B------:R-:W-:-:S06]  /*7340*/  ISETP.GT.AND P1, PT, R4, RZ, PT ;  /* 0x000000ff0400720c */ /* 0x000fcc0003f24270 */
[----:B------:R-:W-:Y:S01]  /*7350*/  HMMA.1688.F32.TF32 R180, R104, R16, R176 ;  /* 0x0000001068b4723c */ /* 0x000fe200000810b0 */
[----:B------:R-:W-:-:S07]  /*7360*/  SEL R7, RZ, 0x4, !P1 ;  /* 0x00000004ff077807 */ /* 0x000fce0004800000 */
[----:B------:R-:W-:Y:S01]  /*7370*/  HMMA.1688.F32.TF32 R64, R152, R16, R64 ;  /* 0x000000109840723c */ /* 0x000fe20000081040 */
[----:B------:R-:W-:-:S07]  /*7380*/  ISETP.GT.AND P1, PT, R4, 0x4, PT ;  /* 0x000000040400780c */ /* 0x000fce0003f24270 */
[C---:B------:R-:W-:Y:S08]  /*7390*/  HMMA.1688.F32.TF32 R124, R152.reuse, R80, R124 ;  /* 0x00000050987c723c */ /* 0x040ff0000008107c */
[C---:B------:R-:W-:Y:S08]  /*73a0*/  HMMA.1688.F32.TF32 R100, R152.reuse, R92, R68 ;  /* 0x0000005c9864723c */ /* 0x040ff00000081044 */
[C---:B------:R-:W-:Y:S08]  /*73b0*/  HMMA.1688.F32.TF32 R172, R152.reuse, R108, R172 ;  /* 0x0000006c98ac723c */ /* 0x040ff000000810ac */
[C---:B------:R-:W-:Y:S08]  /*73c0*/  HMMA.1688.F32.TF32 R168, R152.reuse, R144, R168 ;  /* 0x0000009098a8723c */ /* 0x040ff000000810a8 */
[----:B------:R-:W-:Y:S01]  /*73d0*/  HMMA.1688.F32.TF32 R176, R152, R136, R188 ;  /* 0x0000008898b0723c */ /* 0x000fe200000810bc */
[----:B------:R-:W-:Y:S04]  /*73e0*/  LDS R188, [R193+0x3000] ;  /* 0x00300000c1bc7984 */ /* 0x000fe80000000800 */
[----:B------:R-:W-:Y:S03]  /*73f0*/  LDS R190, [R193+0x3800] ;  /* 0x00380000c1be7984 */ /* 0x000fe60000000800 */
[C---:B-1----:R-:W-:Y:S01]  /*7400*/  HMMA.1688.F32.TF32 R48, R148.reuse, R10, R48 ;  /* 0x0000000a9430723c */ /* 0x042fe20000081030 */
[----:B------:R-:W-:Y:S04]  /*7410*/  LDS R189, [R192+0x3000] ;  /* 0x00300000c0bd7984 */ /* 0x000fe80000000800 */
[----:B------:R-:W1:Y:S03]  /*7420*/  LDS R191, [R192+0x3800] ;  /* 0x00380000c0bf7984 */ /* 0x000e660000000800 */
[C---:B------:R-:W-:Y:S01]  /*7430*/  HMMA.1688.F32.TF32 R40, R148.reuse, R18, R40 ;  /* 0x000000129428723c */ /* 0x040fe20000081028 */
[----:B------:R-:W-:Y:S04]  /*7440*/  LDS R152, [R193+0x3080] ;  /* 0x00308000c1987984 */ /* 0x000fe80000000800 */
[----:B------:R-:W-:Y:S03]  /*7450*/  LDS R154, [R193+0x3880] ;  /* 0x00388000c19a7984 */ /* 0x000fe60000000800 */
[C---:B------:R-:W-:Y:S01]  /*7460*/  HMMA.1688.F32.TF32 R44, R148.reuse, R14, R44 ;  /* 0x0000000e942c723c */ /* 0x040fe2000008102c */
[----:B------:R-:W-:Y:S04]  /*7470*/  LDS R153, [R192+0x3080] ;  /* 0x00308000c0997984 */ /* 0x000fe80000000800 */
[----:B------:R-:W3:Y:S03]  /*7480*/  LDS R155, [R192+0x3880] ;  /* 0x00388000c09b7984 */ /* 0x000ee60000000800 */
[C---:B------:R-:W-:Y:S08]  /*7490*/  HMMA.1688.F32.TF32 R76, R148.reuse, R82, R76 ;  /* 0x00000052944c723c */ /* 0x040ff0000008104c */
[C---:B------:R-:W-:Y:S08]  /*74a0*/  HMMA.1688.F32.TF32 R88, R148.reuse, R94, R88 ;  /* 0x0000005e9458723c */ /* 0x040ff00000081058 */
[C---:B------:R-:W-:Y:S08]  /*74b0*/  HMMA.1688.F32.TF32 R96, R148.reuse, R110, R96 ;  /* 0x0000006e9460723c */ /* 0x040ff00000081060 */
[C---:B------:R-:W-:Y:S08]  /*74c0*/  HMMA.1688.F32.TF32 R132, R148.reuse, R146, R132 ;  /* 0x000000929484723c */ /* 0x040ff00000081084 */
[----:B------:R-:W-:Y:S01]  /*74d0*/  HMMA.1688.F32.TF32 R116, R148, R138, R116 ;  /* 0x0000008a9474723c */ /* 0x000fe20000081074 */
[----:B------:R-:W-:Y:S04]  /*74e0*/  LDS R148, [R193+0x3180] ;  /* 0x00318000c1947984 */ /* 0x000fe80000000800 */
[----:B------:R-:W-:Y:S04]  /*74f0*/  LDS R150, [R193+0x3980] ;  /* 0x00398000c1967984 */ /* 0x000fe80000000800 */
[----:B------:R-:W-:Y:S04]  /*7500*/  LDS R149, [R192+0x3180] ;  /* 0x00318000c0957984 */ /* 0x000fe80000000800 */
[----:B------:R-:W5:Y:S01]  /*7510*/  LDS R151, [R192+0x3980] ;  /* 0x00398000c0977984 */ /* 0x000f620000000800 */
[----:B------:R-:W-:-:S02]  /*7520*/  IADD3 R194, R194, 0x1, RZ ;  /* 0x00000001c2c27810 */ /* 0x000fc40007ffe0ff */
[----:B--2---:R-:W-:Y:S01]  /*7530*/  LOP3.LUT R13, R12, 0x7f, RZ, 0xc0, !PT ;  /* 0x0000007f0c0d7812 */ /* 0x004fe200078ec0ff */
[----:B------:R-:W-:Y:S01]  /*7540*/  HMMA.1688.F32.TF32 R60, R156, R16, R60 ;  /* 0x000000109c3c723c */ /* 0x000fe2000008103c */
[----:B------:R-:W-:-:S06]  /*7550*/  IMAD.MOV.U32 R8, RZ, RZ, R5 ;  /* 0x000000ffff087224 */ /* 0x000fcc00078e0005 */
[----:B------:R-:W-:Y:S01]  /*7560*/  IMAD.SHL.U32 R17, R13, 0x4, RZ ;  /* 0x000000040d117824 */ /* 0x000fe200078e00ff */
[----:B------:R-:W-:Y:S01]  /*7570*/  HMMA.1688.F32.TF32 R84, R156, R92, R84 ;  /* 0x0000005c9c54723c */ /* 0x000fe20000081054 */
[----:B----4-:R-:W-:Y:S01]  /*7580*/  ISETP.GE.AND P0, PT, R197, R9, PT ;  /* 0x00000009c500720c */ /* 0x010fe20003f06270 */
[----:B------:R-:W-:-:S03]  /*7590*/  IMAD.MOV.U32 R9, RZ, RZ, c[0x0][0x188] ;  /* 0x00006200ff097624 */ /* 0x000fc600078e00ff */
[----:B------:R-:W-:Y:S01]  /*75a0*/  SEL R7, R7, RZ, !P0 ;  /* 0x000000ff07077207 */ /* 0x000fe20004000000 */
[----:B------:R-:W-:-:S03]  /*75b0*/  IMAD.SHL.U32 R9, R9, 0x4, RZ ;  /* 0x0000000409097824 */ /* 0x000fc600078e00ff */
[----:B------:R-:W-:Y:S02]  /*75c0*/  ISETP.NE.U32.AND P2, PT, R7, RZ, PT ;  /* 0x000000ff0700720c */ /* 0x000fe40003f45070 */
[----:B------:R-:W-:Y:S02]  /*75d0*/  SEL R7, RZ, 0x4, !P1 ;  /* 0x00000004ff077807 */ /* 0x000fe40004800000 */
[C---:B------:R-:W-:Y:S01]  /*75e0*/  ISETP.GT.AND P1, PT, R194.reuse, 0x1, PT ;  /* 0x00000001c200780c */ /* 0x040fe20003f24270 */
[----:B------:R-:W-:Y:S01]  /*75f0*/  HMMA.1688.F32.TF32 R28, R104, R92, R28 ;  /* 0x0000005c681c723c */ /* 0x000fe2000008101c */
[----:B------:R-:W-:Y:S02]  /*7600*/  SEL R7, R7, RZ, !P0 ;  /* 0x000000ff07077207 */ /* 0x000fe40004000000 */
[----:B------:R-:W-:Y:S02]  /*7610*/  SEL R194, R194, RZ, !P1 ;  /* 0x000000ffc2c27207 */ /* 0x000fe40004800000 */
[----:B------:R-:W-:-:S02]  /*7620*/  SHF.R.S32.HI R16, RZ, 0x1f, R9 ;  /* 0x0000001fff107819 */ /* 0x000fc40000011409 */
[----:B------:R-:W-:Y:S01]  /*7630*/  IMAD.MOV.U32 R93, RZ, RZ, c[0x0][0x188] ;  /* 0x00006200ff5d7624 */ /* 0x000fe200078e00ff */
[----:B------:R-:W-:Y:S01]  /*7640*/  ISETP.NE.U32.AND P3, PT, R7, RZ, PT ;  /* 0x000000ff0700720c */ /* 0x000fe20003f65070 */
[----:B------:R-:W-:Y:S01]  /*7650*/  IMAD R7, R194, 0x4000, R17 ;  /* 0x00004000c2077824 */ /* 0x000fe200078e0211 */
[----:B------:R-:W-:Y:S01]  /*7660*/  SHF.L.U64.HI R16, R9, 0x2, R16 ;  /* 0x0000000209107819 */ /* 0x000fe20000010210 */
[----:B------:R-:W-:Y:S01]  /*7670*/  IMAD.MOV.U32 R9, RZ, RZ, R6 ;  /* 0x000000ffff097224 */ /* 0x000fe200078e0006 */
[----:B------:R-:W-:Y:S01]  /*7680*/  BAR.SYNC.DEFER_BLOCKING 0x0 ;  /* 0x0000000000007b1d */ /* 0x000fe20000010000 */
[----:B------:R-:W-:-:S05]  /*7690*/  IMAD.SHL.U32 R93, R93, 0x4, RZ ;  /* 0x000000045d5d7824 */ /* 0x000fca00078e00ff */
[----:B------:R-:W-:Y:S01]  /*76a0*/  @!PT LDS RZ, [RZ] ;  /* 0x00000000fffff984 */ /* 0x000fe20000000800 */
[----:B------:R-:W-:Y:S01]  /*76b0*/  @!PT LDS RZ, [RZ] ;  /* 0x00000000fffff984 */ /* 0x000fe20000000800 */
[----:B------:R-:W-:Y:S01]  /*76c0*/  @!PT LDS RZ, [RZ] ;  /* 0x00000000fffff984 */ /* 0x000fe20000000800 */
[----:B------:R2:W-:Y:S02]  /*76d0*/  LDGSTS.E [R7], [R8.64], P2 ;  /* 0x0000000008077fae */ /* 0x0005e40009121844 */
[----:B--2---:R-:W-:-:S05]  /*76e0*/  LEA R8, P1, R93, R5, 0x2 ;  /* 0x000000055d087211 */ /* 0x004fca00078210ff */
[----:B------:R-:W-:Y:S01]  /*76f0*/  IMAD.X R9, R6, 0x1, R16, P1 ;  /* 0x0000000106097824 */ /* 0x000fe200008e0610 */
[----:B------:R-:W-:-:S04]  /*7700*/  ISETP.GT.AND P1, PT, R4, 0x8, PT ;  /* 0x000000080400780c */ /* 0x000fc80003f24270 */
[----:B------:R2:W-:Y:S01]  /*7710*/  LDGSTS.E [R7+0x800], [R8.64], P3 ;  /* 0x0080000008077fae */ /* 0x0005e20009921844 */
[----:B------:R-:W-:Y:S01]  /*7720*/  IMAD.MOV.U32 R16, RZ, RZ, c[0x0][0x188] ;  /* 0x00006200ff107624 */ /* 0x000fe200078e00ff */
[----:B--2---:R-:W-:Y:S02]  /*7730*/  SEL R8, RZ, 0x4, !P1 ;  /* 0x00000004ff087807 */ /* 0x004fe40004800000 */
[----:B------:R-:W-:Y:S02]  /*7740*/  ISETP.GT.AND P1, PT, R4, 0xc, PT ;  /* 0x0000000c0400780c */ /* 0x000fe40003f24270 */
[----:B------:R-:W-:Y:S01]  /*7750*/  SEL R8, R8, RZ, !P0 ;  /* 0x000000ff08087207 */ /* 0x000fe20004000000 */
[----:B------:R-:W-:-:S03]  /*7760*/  IMAD.SHL.U32 R16, R16, 0x8, RZ ;  /* 0x0000000810107824 */ /* 0x000fc600078e00ff */
[----:B------:R-:W-:Y:S02]  /*7770*/  ISETP.NE.U32.AND P2, PT, R8, RZ, PT ;  /* 0x000000ff0800720c */ /* 0x000fe40003f45070 */
[----:B------:R-:W-:Y:S01]  /*7780*/  SEL R8, RZ, 0x4, !P1 ;  /* 0x00000004ff087807 */ /* 0x000fe20004800000 */
[----:B------:R-:W-:Y:S03]  /*7790*/  HMMA.1688.F32.TF32 R72, R156, R80, R72 ;  /* 0x000000509c48723c */ /* 0x000fe60000081048 */
[----:B------:R-:W-:-:S05]  /*77a0*/  SEL R8, R8, RZ, !P0 ;  /* 0x000000ff08087207 */ /* 0x000fca0004000000 */
[----:B------:R-:W-:Y:S01]  /*77b0*/  HMMA.1688.F32.TF32 R24, R104, R80, R24 ;  /* 0x000000506818723c */ /* 0x000fe20000081018 */
[----:B------:R-:W-:Y:S02]  /*77c0*/  ISETP.NE.U32.AND P1, PT, R8, RZ, PT ;  /* 0x000000ff0800720c */ /* 0x000fe40003f25070 */
[----:B------:R-:W-:-:S04]  /*77d0*/  LEA R8, P3, R16, R5, 0x2 ;  /* 0x0000000510087211 */ /* 0x000fc800078610ff */
[----:B------:R-:W-:Y:S01]  /*77e0*/  SHF.R.S32.HI R80, RZ, 0x1f, R16 ;  /* 0x0000001fff507819 */ /* 0x000fe20000011410 */
[----:B------:R-:W-:-:S03]  /*77f0*/  IMAD.MOV.U32 R81, RZ, RZ, c[0x0][0x188] ;  /* 0x00006200ff517624 */ /* 0x000fc600078e00ff */
[----:B------:R-:W-:Y:S01]  /*7800*/  SHF.L.U64.HI R80, R16, 0x2, R80 ;  /* 0x0000000210507819 */ /* 0x000fe20000010250 */
[----:B------:R-:W-:-:S04]  /*7810*/  IMAD R81, R81, 0xc, RZ ;  /* 0x0000000c51517824 */ /* 0x000fc800078e02ff */
[----:B------:R-:W-:Y:S01]  /*7820*/  IMAD.X R9, R6, 0x1, R80, P3 ;  /* 0x0000000106097824 */ /* 0x000fe200018e0650 */
[----:B------:R-:W-:-:S04]  /*7830*/  SHF.R.S32.HI R16, RZ, 0x1f, R81 ;  /* 0x0000001fff107819 */ /* 0x000fc80000011451 */
[----:B------:R2:W-:Y:S01]  /*7840*/  LDGSTS.E [R7+0x1000], [R8.64], P2 ;  /* 0x0100000008077fae */ /* 0x0005e20009121844 */
[C---:B------:R-:W-:Y:S02]  /*7850*/  SHF.L.U64.HI R16, R81.reuse, 0x2, R16 ;  /* 0x0000000251107819 */ /* 0x040fe40000010210 */
[----:B--2---:R-:W-:-:S05]  /*7860*/  LEA R8, P2, R81, R5, 0x2 ;  /* 0x0000000551087211 */ /* 0x004fca00078410ff */
[----:B------:R-:W-:-:S05]  /*7870*/  IMAD.X R9, R6, 0x1, R16, P2 ;  /* 0x0000000106097824 */ /* 0x000fca00010e0610 */
[----:B------:R2:W-:Y:S01]  /*7880*/  LDGSTS.E [R7+0x1800], [R8.64], P1 ;  /* 0x0180000008077fae */ /* 0x0005e20008921844 */
[----:B------:R-:W-:Y:S01]  /*7890*/  ISETP.GT.AND P1, PT, R4, 0x10, PT ;  /* 0x000000100400780c */ /* 0x000fe20003f24270 */
[----:B------:R-:W-:-:S03]  /*78a0*/  IMAD.MOV.U32 R16, RZ, RZ, c[0x0][0x188] ;  /* 0x00006200ff107624 */ /* 0x000fc600078e00ff */
[----:B--2---:R-:W-:Y:S02]  /*78b0*/  SEL R8, RZ, 0x4, !P1 ;  /* 0x00000004ff087807 */ /* 0x004fe40004800000 */
[----:B------:R-:W-:Y:S02]  /*78c0*/  ISETP.GT.AND P1, PT, R4, 0x14, PT ;  /* 0x000000140400780c */ /* 0x000fe40003f24270 */
[----:B------:R-:W-:Y:S01]  /*78d0*/  SEL R8, R8, RZ, !P0 ;  /* 0x000000ff08087207 */ /* 0x000fe20004000000 */
[----:B------:R-:W-:-:S03]  /*78e0*/  IMAD.SHL.U32 R16, R16, 0x10, RZ ;  /* 0x0000001010107824 */ /* 0x000fc600078e00ff */
[----:B------:R-:W-:Y:S02]  /*78f0*/  ISETP.NE.U32.AND P2, PT, R8, RZ, PT ;  /* 0x000000ff0800720c */ /* 0x000fe40003f45070 */
[----:B------:R-:W-:Y:S02]  /*7900*/  SEL R8, RZ, 0x4, !P1 ;  /* 0x00000004ff087807 */ /* 0x000fe40004800000 */
[----:B------:R-:W-:Y:S02]  /*7910*/  SHF.R.S32.HI R80, RZ, 0x1f, R16 ;  /* 0x0000001fff507819 */ /* 0x000fe40000011410 */
[----:B------:R-:W-:Y:S01]  /*7920*/  SEL R8, R8, RZ, !P0 ;  /* 0x000000ff08087207 */ /* 0x000fe20004000000 */
[----:B------:R-:W-:Y:S01]  /*7930*/  IMAD.MOV.U32 R81, RZ, RZ, c[0x0][0x188] ;  /* 0x00006200ff517624 */ /* 0x000fe200078e00ff */
[----:B------:R-:W-:Y:S02]  /*7940*/  SHF.L.U64.HI R80, R16, 0x2, R80 ;  /* 0x0000000210507819 */ /* 0x000fe40000010250 */
[----:B------:R-:W-:-:S02]  /*7950*/  ISETP.NE.U32.AND P1, PT, R8, RZ, PT ;  /* 0x000000ff0800720c */ /* 0x000fc40003f25070 */
[----:B------:R-:W-:Y:S01]  /*7960*/  LEA R8, P3, R16, R5, 0x2 ;  /* 0x0000000510087211 */ /* 0x000fe200078610ff */
        /* <DEDUP_REMOVED lines=13> */
[----:B------:R-:W-:-:S03]  /*7a40*/  IMAD R16, R16, 0x18, RZ ;  /* 0x0000001810107824 */ /* 0x000fc600078e02ff */
        /* <DEDUP_REMOVED lines=17> */
[----:B------:R-:W-:Y:S01]  /*7b60*/  IMAD.MOV.U32 R81, RZ, RZ, c[0x0][0x188] ;  /* 0x00006200ff517624 */ /* 0x000fe200078e00ff */
[----:B------:R-:W-:Y:S01]  /*7b70*/  LOP3.LUT R80, R12, 0x7f, RZ, 0xc0, !PT ;  /* 0x0000007f0c507812 */ /* 0x000fe200078ec0ff */
[----:B------:R-:W-:Y:S01]  /*7b80*/  IMAD.MOV.U32 R12, RZ, RZ, c[0x0][0x188] ;  /* 0x00006200ff0c7624 */ /* 0x000fe200078e00ff */
[----:B--2---:R-:W-:Y:S02]  /*7b90*/  SEL R7, RZ, 0x4, !P1 ;  /* 0x00000004ff077807 */ /* 0x004fe40004800000 */
[----:B------:R-:W-:Y:S02]  /*7ba0*/  ISETP.GT.AND P1, PT, R4, 0x5, PT ;  /* 0x000000050400780c */ /* 0x000fe40003f24270 */
[----:B------:R-:W-:Y:S01]  /*7bb0*/  SEL R7, R7, RZ, !P0 ;  /* 0x000000ff07077207 */ /* 0x000fe20004000000 */
[----:B------:R-:W-:Y:S01]  /*7bc0*/  IMAD.SHL.U32 R80, R80, 0x4, RZ ;  /* 0x0000000450507824 */ /* 0x000fe200078e00ff */
[----:B------:R-:W-:-:S02]  /*7bd0*/  SHF.R.S32.HI R81, RZ, 0x1f, R81 ;  /* 0x0000001fff517819 */ /* 0x000fc40000011451 */
[----:B------:R-:W-:Y:S02]  /*7be0*/  ISETP.NE.U32.AND P2, PT, R7, RZ, PT ;  /* 0x000000ff0700720c */ /* 0x000fe40003f45070 */
[----:B------:R-:W-:Y:S01]  /*7bf0*/  SEL R7, RZ, 0x4, !P1 ;  /* 0x00000004ff077807 */ /* 0x000fe20004800000 */
[----:B------:R-:W-:Y:S01]  /*7c00*/  IMAD.MOV.U32 R16, RZ, RZ, c[0x0][0x188] ;  /* 0x00006200ff107624 */ /* 0x000fe200078e00ff */
[----:B------:R-:W-:Y:S02]  /*7c10*/  SHF.L.U64.HI R12, R12, 0x2, R81 ;  /* 0x000000020c0c7819 */ /* 0x000fe40000010251 */
[----:B------:R-:W-:Y:S02]  /*7c20*/  SEL R7, R7, RZ, !P0 ;  /* 0x000000ff07077207 */ /* 0x000fe40004000000 */
[----:B------:R-:W-:Y:S02]  /*7c30*/  IADD3 R8, P3, R93, R5, RZ ;  /* 0x000000055d087210 */ /* 0x000fe40007f7e0ff */
[----:B------:R-:W-:Y:S01]  /*7c40*/  LOP3.LUT R80, R80, 0x20, RZ, 0x3c, !PT ;  /* 0x0000002050507812 */ /* 0x000fe200078e3cff */
[----:B------:R-:W-:Y:S01]  /*7c50*/  IMAD R16, R16, 0x5, RZ ;  /* 0x0000000510107824 */ /* 0x000fe200078e02ff */
[----:B------:R-:W-:Y:S01]  /*7c60*/  ISETP.NE.U32.AND P1, PT, R7, RZ, PT ;  /* 0x000000ff0700720c */ /* 0x000fe20003f25070 */
[----:B------:R-:W-:-:S02]  /*7c70*/  IMAD.X R9, R6, 0x1, R12, P3 ;  /* 0x0000000106097824 */ /* 0x000fc400018e060c */
[----:B------:R-:W-:Y:S01]  /*7c80*/  IMAD R7, R194, 0x4000, R80 ;  /* 0x00004000c2077824 */ /* 0x000fe200078e0250 */
        /* <DEDUP_REMOVED lines=73> */
[----:B------:R-:W-:-:S04]  /*8120*/  IMAD.MOV.U32 R81, RZ, RZ, c[0x0][0x188] ;  /* 0x00006200ff517624 */ /* 0x000fc800078e00ff */
[----:B------:R-:W-:Y:S01]  /*8130*/  IMAD.SHL.U32 R81, R81, 0x2, RZ ;  /* 0x0000000251517824 */ /* 0x000fe200078e00ff */
[----:B--2---:R-:W-:Y:S02]  /*8140*/  SEL R7, RZ, 0x4, !P1 ;  /* 0x00000004ff077807 */ /* 0x004fe40004800000 */
[----:B------:R-:W-:Y:S02]  /*8150*/  ISETP.GT.AND P1, PT, R4, 0x6, PT ;  /* 0x000000060400780c */ /* 0x000fe40003f24270 */
[----:B------:R-:W-:Y:S01]  /*8160*/  SEL R7, R7, RZ, !P0 ;  /* 0x000000ff07077207 */ /* 0x000fe20004000000 */
[----:B------:R-:W-:Y:S01]  /*8170*/  IMAD.SHL.U32 R13, R13, 0x4, RZ ;  /* 0x000000040d0d7824 */ /* 0x000fe200078e00ff */
[----:B------:R-:W-:Y:S02]  /*8180*/  SHF.R.S32.HI R12, RZ, 0x1f, R81 ;  /* 0x0000001fff0c7819 */ /* 0x000fe40000011451 */
[----:B------:R-:W-:Y:S02]  /*8190*/  ISETP.NE.U32.AND P2, PT, R7, RZ, PT ;  /* 0x000000ff0700720c */ /* 0x000fe40003f45070 */
[----:B------:R-:W-:Y:S01]  /*81a0*/  SEL R7, RZ, 0x4, !P1 ;  /* 0x00000004ff077807 */ /* 0x000fe20004800000 */
[----:B------:R-:W-:Y:S01]  /*81b0*/  IMAD.MOV.U32 R16, RZ, RZ, c[0x0][0x188] ;  /* 0x00006200ff107624 */ /* 0x000fe200078e00ff */
[----:B------:R-:W-:-:S02]  /*81c0*/  SHF.L.U64.HI R12, R81, 0x2, R12 ;  /* 0x00000002510c7819 */ /* 0x000fc4000001020c */
[----:B------:R-:W-:Y:S02]  /*81d0*/  SEL R7, R7, RZ, !P0 ;  /* 0x000000ff07077207 */ /* 0x000fe40004000000 */
[----:B------:R-:W-:Y:S02]  /*81e0*/  LEA R8, P3, R81, R5, 0x2 ;  /* 0x0000000551087211 */ /* 0x000fe400078610ff */
[----:B------:R-:W-:Y:S01]  /*81f0*/  LOP3.LUT R13, R13, 0x40, RZ, 0x3c, !PT ;  /* 0x000000400d0d7812 */ /* 0x000fe200078e3cff */
[----:B------:R-:W-:Y:S01]  /*8200*/  IMAD R16, R16, 0x6, RZ ;  /* 0x0000000610107824 */ /* 0x000fe200078e02ff */
[----:B------:R-:W-:Y:S01]  /*8210*/  ISETP.NE.U32.AND P1, PT, R7, RZ, PT ;  /* 0x000000ff0700720c */ /* 0x000fe20003f25070 */
[----:B------:R-:W-:Y:S02]  /*8220*/  IMAD.X R9, R6, 0x1, R12, P3 ;  /* 0x0000000106097824 */ /* 0x000fe400018e060c */
        /* <DEDUP_REMOVED lines=36> */
[----:B------:R-:W-:Y:S01]  /*8470*/  SEL R8, RZ, 0x4, !P1 ;  /* 0x00000004ff087807 */ /* 0x000fe20004800000 */
[----:B-1----:R-:W-:Y:S03]  /*8480*/  HMMA.1688.F32.TF32 R112, R188, R10, R112 ;  /* 0x0000000abc70723c */ /* 0x002fe60000081070 */
[----:B------:R-:W-:Y:S01]  /*8490*/  SEL R8, R8, RZ, !P0 ;  /* 0x000000ff08087207 */ /* 0x000fe20004000000 */
[----:B------:R-:W-:-:S04]  /*84a0*/  IMAD.MOV.U32 R16, RZ, RZ, c[0x0][0x188] ;  /* 0x00006200ff107624 */ /* 0x000fc800078e00ff */
[----:B---3--:R-:W-:Y:S01]  /*84b0*/  HMMA.1688.F32.TF32 R36, R152, R10, R36 ;  /* 0x0000000a9824723c */ /* 0x008fe20000081024 */
[----:B------:R-:W-:Y:S02]  /*84c0*/  ISETP.NE.U32.AND P1, PT, R8, RZ, PT ;  /* 0x000000ff0800720c */ /* 0x000fe40003f25070 */
[----:B------:R-:W-:-:S05]  /*84d0*/  LEA R8, P3, R13, R5, 0x2 ;  /* 0x000000050d087211 */ /* 0x000fca00078610ff */
[----:B-----5:R-:W-:Y:S01]  /*84e0*/  HMMA.1688.F32.TF32 R184, R148, R10, R184 ;  /* 0x0000000a94b8723c */ /* 0x020fe200000810b8 */
[----:B------:R-:W-:-:S06]  /*84f0*/  IMAD R16, R16, 0x16, RZ ;  /* 0x0000001610107824 */ /* 0x000fcc00078e02ff */
[----:B------:R-:W-:-:S04]  /*8500*/  SHF.R.S32.HI R11, RZ, 0x1f, R13 ;  /* 0x0000001fff0b7819 */ /* 0x000fc8000001140d */
[----:B------:R-:W-:Y:S02]  /*8510*/  SHF.L.U64.HI R11, R13, 0x2, R11 ;  /* 0x000000020d0b7819 */ /* 0x000fe4000001020b */
[----:B------:R-:W-:-:S03]  /*8520*/  SHF.R.S32.HI R10, RZ, 0x1f, R16 ;  /* 0x0000001fff0a7819 */ /* 0x000fc60000011410 */
[----:B------:R-:W-:Y:S01]  /*8530*/  IMAD.X R9, R6, 0x1, R11, P3 ;  /* 0x0000000106097824 */ /* 0x000fe200018e060b */
[----:B------:R-:W-:-:S04]  /*8540*/  SHF.L.U64.HI R10, R16, 0x2, R10 ;  /* 0x00000002100a7819 */ /* 0x000fc8000001020a */
[----:B------:R1:W-:Y:S02]  /*8550*/  LDGSTS.E [R7+0x2400], [R8.64], P2 ;  /* 0x0240000008077fae */ /* 0x0003e40009121844 */
[----:B-1----:R-:W-:-:S05]  /*8560*/  LEA R8, P2, R16, R5, 0x2 ;  /* 0x0000000510087211 */ /* 0x002fca00078410ff */
[----:B------:R-:W-:-:S05]  /*8570*/  IMAD.X R9, R6, 0x1, R10, P2 ;  /* 0x0000000106097824 */ /* 0x000fca00010e060a */
[----:B------:R1:W-:Y:S01]  /*8580*/  LDGSTS.E [R7+0x2c00], [R8.64], P1 ;  /* 0x02c0000008077fae */ /* 0x0003e20008921844 */
[C---:B------:R-:W-:Y:S01]  /*8590*/  ISETP.GT.AND P1, PT, R4.reuse, 0x1a, PT ;  /* 0x0000001a0400780c */ /* 0x040fe20003f24270 */
[----:B------:R-:W-:Y:S01]  /*85a0*/  IMAD.MOV.U32 R13, RZ, RZ, c[0x0][0x188] ;  /* 0x00006200ff0d7624 */ /* 0x000fe200078e00ff */
[C---:B------:R-:W-:Y:S02]  /*85b0*/  HMMA.1688.F32.TF32 R160, R156.reuse, R108, R160 ;  /* 0x0000006c9ca0723c */ /* 0x040fe400000810a0 */
[----:B-1----:R-:W-:Y:S02]  /*85c0*/  SEL R8, RZ, 0x4, !P1 ;  /* 0x00000004ff087807 */ /* 0x002fe40004800000 */
[----:B------:R-:W-:Y:S02]  /*85d0*/  ISETP.GT.AND P1, PT, R4, 0x1e, PT ;  /* 0x0000001e0400780c */ /* 0x000fe40003f24270 */
[----:B------:R-:W-:Y:S02]  /*85e0*/  SEL R8, R8, RZ, !P0 ;  /* 0x000000ff08087207 */ /* 0x000fe40004000000 */
[----:B------:R-:W-:Y:S01]  /*85f0*/  HMMA.1688.F32.TF32 R128, R156, R144, R128 ;  /* 0x000000909c80723c */ /* 0x000fe20000081080 */
[----:B------:R-:W-:Y:S01]  /*8600*/  IMAD R13, R13, 0x1a, RZ ;  /* 0x0000001a0d0d7824 */ /* 0x000fe200078e02ff */
[----:B------:R-:W-:-:S02]  /*8610*/  ISETP.NE.U32.AND P2, PT, R8, RZ, PT ;  /* 0x000000ff0800720c */ /* 0x000fc40003f45070 */
[----:B------:R-:W-:-:S04]  /*8620*/  SEL R8, RZ, 0x4, !P1 ;  /* 0x00000004ff087807 */ /* 0x000fc80004800000 */
[----:B------:R-:W-:Y:S01]  /*8630*/  HMMA.1688.F32.TF32 R156, R156, R136, R140 ;  /* 0x000000889c9c723c */ /* 0x000fe2000008108c */
[----:B------:R-:W-:Y:S02]  /*8640*/  SEL R8, R8, RZ, !P0 ;  /* 0x000000ff08087207 */ /* 0x000fe40004000000 */
[----:B------:R-:W-:-:S05]  /*8650*/  SHF.R.S32.HI R11, RZ, 0x1f, R13 ;  /* 0x0000001fff0b7819 */ /* 0x000fca000001140d */
[----:B------:R-:W-:Y:S01]  /*8660*/  HMMA.1688.F32.TF32 R52, R104, R108, R52 ;  /* 0x0000006c6834723c */ /* 0x000fe20000081034 */
[----:B------:R-:W-:-:S07]  /*8670*/  ISETP.NE.U32.AND P1, PT, R8, RZ, PT ;  /* 0x000000ff0800720c */ /* 0x000fce0003f25070 */
[----:B------:R-:W-:Y:S01]  /*8680*/  HMMA.1688.F32.TF32 R164, R104, R144, R164 ;  /* 0x0000009068a4723c */ /* 0x000fe200000810a4 */
[----:B------:R-:W-:-:S07]  /*8690*/  SHF.L.U64.HI R11, R13, 0x2, R11 ;  /* 0x000000020d0b7819 */ /* 0x000fce000001020b */
[----:B------:R-:W-:Y:S01]  /*86a0*/  HMMA.1688.F32.TF32 R140, R104, R136, R120 ;  /* 0x00000088688c723c */ /* 0x000fe20000081078 */
[----:B------:R-:W-:-:S07]  /*86b0*/  LEA R8, P3, R13, R5, 0x2 ;  /* 0x000000050d087211 */ /* 0x000fce00078610ff */
[-C--:B------:R-:W-:Y:S08]  /*86c0*/  HMMA.1688.F32.TF32 R104, R188, R94.reuse, R100 ;  /* 0x0000005ebc68723c */ /* 0x080ff00000081064 */
[-C--:B------:R-:W-:Y:S08]  /*86d0*/  HMMA.1688.F32.TF32 R84, R152, R94.reuse, R84 ;  /* 0x0000005e9854723c */ /* 0x080ff00000081054 */
[----:B------:R-:W-:Y:S01]  /*86e0*/  HMMA.1688.F32.TF32 R92, R148, R94, R28 ;  /* 0x0000005e945c723c */ /* 0x000fe2000008101c */
[----:B------:R-:W2:Y:S04]  /*86f0*/  LDL.LU R29, [R1+0x18] ;  /* 0x00001800011d7983 */ /* 0x000ea80000300800 */
[----:B------:R-:W3:Y:S03]  /*8700*/  LDL.LU R28, [R1+0x28] ;  /* 0x00002800011c7983 */ /* 0x000ee60000300800 */
[-C--:B------:R-:W-:Y:S08]  /*8710*/  HMMA.1688.F32.TF32 R56, R188, R14.reuse, R56 ;  /* 0x0000000ebc38723c */ /* 0x080ff00000081038 */
[-C--:B------:R-:W-:Y:S08]  /*8720*/  HMMA.1688.F32.TF32 R32, R152, R14.reuse, R32 ;  /* 0x0000000e9820723c */ /* 0x080ff00000081020 */
[----:B------:R-:W-:Y:S01]  /*8730*/  HMMA.1688.F32.TF32 R12, R148, R14, R20 ;  /* 0x0000000e940c723c */ /* 0x000fe20000081014 */
[----:B------:R-:W4:Y:S07]  /*8740*/  LDL.LU R22, [R1+0x24] ;  /* 0x0000240001167983 */ /* 0x000f2e0000300800 */
[-C--:B------:R-:W-:Y:S08]  /*8750*/  HMMA.1688.F32.TF32 R68, R188, R82.reuse, R124 ;  /* 0x00000052bc44723c */ /* 0x080ff0000008107c */
[-C--:B------:R-:W-:Y:S08]  /*8760*/  HMMA.1688.F32.TF32 R72, R152, R82.reuse, R72 ;  /* 0x000000529848723c */ /* 0x080ff00000081048 */
[----:B------:R-:W-:Y:S01]  /*8770*/  HMMA.1688.F32.TF32 R80, R148, R82, R24 ;  /* 0x000000529450723c */ /* 0x000fe20000081018 */
[----:B------:R-:W5:Y:S04]  /*8780*/  LDL.LU R24, [R1+0x14] ;  /* 0x0000140001187983 */ /* 0x000f680000300800 */
[----:B------:R-:W5:Y:S04]  /*8790*/  LDL.LU R31, [R1+0x8] ;  /* 0x00000800011f7983 */ /* 0x000f680000300800 */
[----:B------:R-:W5:Y:S01]  /*87a0*/  LDL.LU R26, [R1+0x4] ;  /* 0x00000400011a7983 */ /* 0x000f620000300800 */
[-C--:B------:R-:W-:Y:S08]  /*87b0*/  HMMA.1688.F32.TF32 R100, R188, R110.reuse, R172 ;  /* 0x0000006ebc64723c */ /* 0x080ff000000810ac */
[-C--:B------:R-:W-:Y:S08]  /*87c0*/  HMMA.1688.F32.TF32 R160, R152, R110.reuse, R160 ;  /* 0x0000006e98a0723c */ /* 0x080ff000000810a0 */
[----:B------:R-:W-:Y:S01]  /*87d0*/  HMMA.1688.F32.TF32 R108, R148, R110, R52 ;  /* 0x0000006e946c723c */ /* 0x000fe20000081034 */
[----:B------:R-:W5:Y:S04]  /*87e0*/  LDL.LU R52, [R1] ;  /* 0x0000000001347983 */ /* 0x000f680000300800 */
[----:B------:R-:W5:Y:S04]  /*87f0*/  LDL.LU R30, [R1+0x10] ;  /* 0x00001000011e7983 */ /* 0x000f680000300800 */
[----:B------:R-:W5:Y:S04]  /*8800*/  LDL.LU R25, [R1+0x20] ;  /* 0x0000200001197983 */ /* 0x000f680000300800 */
[----:B------:R-:W5:Y:S04]  /*8810*/  LDL.LU R21, [R1+0xc] ;  /* 0x00000c0001157983 */ /* 0x000f680000300800 */
[----:B------:R-:W5:Y:S04]  /*8820*/  LDL.LU R23, [R1+0x1c] ;  /* 0x00001c0001177983 */ /* 0x000f680000300800 */
[----:B------:R-:W5:Y:S01]  /*8830*/  LDL R27, [R1+0x30] ;  /* 0x00003000011b7983 */ /* 0x000f620000100800 */
[----:B------:R-:W-:-:S04]  /*8840*/  IMAD.MOV.U32 R16, RZ, RZ, c[0x0][0x188] ;  /* 0x00006200ff107624 */ /* 0x000fc800078e00ff */
[----:B------:R-:W-:Y:S02]  /*8850*/  IMAD R16, R16, 0x1e, RZ ;  /* 0x0000001e10107824 */ /* 0x000fe400078e02ff */
[----:B------:R-:W-:-:S03]  /*8860*/  IMAD.X R9, R6, 0x1, R11, P3 ;  /* 0x0000000106097824 */ /* 0x000fc600018e060b */
[----:B------:R-:W-:Y:S02]  /*8870*/  SHF.R.S32.HI R10, RZ, 0x1f, R16 ;  /* 0x0000001fff0a7819 */ /* 0x000fe40000011410 */
[----:B------:R1:W-:Y:S02]  /*8880*/  LDGSTS.E [R7+0x3400], [R8.64], P2 ;  /* 0x0340000008077fae */ /* 0x0003e40009121844 */
[C---:B------:R-:W-:Y:S02]  /*8890*/  SHF.L.U64.HI R10, R16.reuse, 0x2, R10 ;  /* 0x00000002100a7819 */ /* 0x040fe4000001020a */
[----:B-1----:R-:W-:-:S05]  /*88a0*/  LEA R8, P2, R16, R5, 0x2 ;  /* 0x0000000510087211 */ /* 0x002fca00078410ff */
[----:B------:R-:W-:Y:S01]  /*88b0*/  IMAD.X R9, R6, 0x1, R10, P2 ;  /* 0x0000000106097824 */ /* 0x000fe200010e060a */
[----:B------:R-:W-:Y:S01]  /*88c0*/  ISETP.GT.AND P2, PT, R4, 0x7, PT ;  /* 0x000000070400780c */ /* 0x000fe20003f44270 */
[----:B------:R-:W-:-:S03]  /*88d0*/  IMAD.MOV.U32 R10, RZ, RZ, c[0x0][0x188] ;  /* 0x00006200ff0a7624 */ /* 0x000fc600078e00ff */
[----:B------:R1:W-:Y:S01]  /*88e0*/  LDGSTS.E [R7+0x3c00], [R8.64], P1 ;  /* 0x03c0000008077fae */ /* 0x0003e20008921844 */
[----:B------:R-:W-:Y:S01]  /*88f0*/  ISETP.GT.AND P1, PT, R4, 0x3, PT ;  /* 0x000000030400780c */ /* 0x000fe20003f24270 */
[----:B------:R-:W-:-:S05]  /*8900*/  IMAD R10, R10, 0x3, RZ ;  /* 0x000000030a0a7824 */ /* 0x000fca00078e02ff */
[----:B------:R-:W-:Y:S02]  /*8910*/  SHF.R.S32.HI R11, RZ, 0x1f, R10 ;  /* 0x0000001fff0b7819 */ /* 0x000fe4000001140a */
[----:B-1----:R-:W-:Y:S02]  /*8920*/  SEL R8, RZ, 0x4, !P2 ;  /* 0x00000004ff087807 */ /* 0x002fe40005000000 */
[----:B------:R-:W-:Y:S02]  /*8930*/  SEL R7, RZ, 0x4, !P1 ;  /* 0x00000004ff077807 */ /* 0x000fe40004800000 */
[----:B------:R-:W-:Y:S02]  /*8940*/  SEL R8, R8, RZ, !P0 ;  /* 0x000000ff08087207 */ /* 0x000fe40004000000 */
[----:B------:R-:W-:Y:S02]  /*8950*/  ISETP.GT.AND P1, PT, R4, 0xb, PT ;  /* 0x0000000b0400780c */ /* 0x000fe40003f24270 */
[----:B------:R-:W-:-:S02]  /*8960*/  SEL R7, R7, RZ, !P0 ;  /* 0x000000ff07077207 */ /* 0x000fc40004000000 */
[----:B------:R-:W-:Y:S02]  /*8970*/  ISETP.NE.U32.AND P3, PT, R8, RZ, PT ;  /* 0x000000ff0800720c */ /* 0x000fe40003f65070 */
[----:B------:R-:W-:Y:S02]  /*8980*/  SEL R9, RZ, 0x4, !P1 ;  /* 0x00000004ff097807 */ /* 0x000fe40004800000 */
[C---:B------:R-:W-:Y:S02]  /*8990*/  LEA R8, P6, R10.reuse, R5, 0x2 ;  /* 0x000000050a087211 */ /* 0x040fe400078c10ff */
[----:B------:R-:W-:Y:S02]  /*89a0*/  SHF.L.U64.HI R11, R10, 0x2, R11 ;  /* 0x000000020a0b7819 */ /* 0x000fe4000001020b */
[----:B------:R-:W-:Y:S02]  /*89b0*/  ISETP.NE.U32.AND P5, PT, R7, RZ, PT ;  /* 0x000000ff0700720c */ /* 0x000fe40003fa5070 */
[----:B------:R-:W-:Y:S01]  /*89c0*/  LOP3.LUT R10, R17, 0x60, RZ, 0x3c, !PT ;  /* 0x00000060110a7812 */ /* 0x000fe200078e3cff */
[----:B------:R-:W-:Y:S01]  /*89d0*/  IMAD.MOV.U32 R17, RZ, RZ, c[0x0][0x188] ;  /* 0x00006200ff117624 */ /* 0x000fe200078e00ff */
[----:B------:R-:W-:-:S03]  /*89e0*/  SEL R9, R9, RZ, !P0 ;  /* 0x000000ff09097207 */ /* 0x000fc60004000000 */
[----:B------:R-:W-:Y:S01]  /*89f0*/  IMAD R17, R17, 0x7, RZ ;  /* 0x0000000711117824 */ /* 0x000fe200078e02ff */
[----:B------:R-:W-:Y:S01]  /*8a00*/  ISETP.NE.U32.AND P4, PT, R9, RZ, PT ;  /* 0x000000ff0900720c */ /* 0x000fe20003f85070 */
[----:B------:R-:W-:Y:S01]  /*8a10*/  IMAD.X R9, R6, 0x1, R11, P6 ;  /* 0x0000000106097824 */ /* 0x000fe200030e060b */
[----:B------:R-:W-:Y:S01]  /*8a20*/  ISETP.GT.AND P1, PT, R4, 0xf, PT ;  /* 0x0000000f0400780c */ /* 0x000fe20003f24270 */
[----:B------:R-:W-:Y:S01]  /*8a30*/  IMAD R7, R194, 0x4000, R10 ;  /* 0x00004000c2077824 */ /* 0x000fe200078e020a */
[----:B------:R-:W-:Y:S02]  /*8a40*/  SHF.R.S32.HI R16, RZ, 0x1f, R17 ;  /* 0x0000001fff107819 */ /* 0x000fe40000011411 */
[----:B------:R-:W-:Y:S02]  /*8a50*/  SEL R10, RZ, 0x4, !P1 ;  /* 0x00000004ff0a7807 */ /* 0x000fe40004800000 */
[----:B------:R1:W-:Y:S01]  /*8a60*/  LDGSTS.E [R7+0x600], [R8.64], P5 ;  /* 0x0060000008077fae */ /* 0x0003e2000a921844 */
[----:B------:R-:W-:-:S02]  /*8a70*/  SHF.L.U64.HI R16, R17, 0x2, R16 ;  /* 0x0000000211107819 */ /* 0x000fc40000010210 */
[----:B-1----:R-:W-:Y:S01]  /*8a80*/  LEA R8, P1, R17, R5, 0x2 ;  /* 0x0000000511087211 */ /* 0x002fe200078210ff */
[----:B------:R-:W-:-:S04]  /*8a90*/  IMAD.MOV.U32 R17, RZ, RZ, c[0x0][0x188] ;  /* 0x00006200ff117624 */ /* 0x000fc800078e00ff */
[----:B------:R-:W-:Y:S02]  /*8aa0*/  IMAD R17, R17, 0xb, RZ ;  /* 0x0000000b11117824 */ /* 0x000fe400078e02ff */
[----:B------:R-:W-:-:S03]  /*8ab0*/  IMAD.X R9, R6, 0x1, R16, P1 ;  /* 0x0000000106097824 */ /* 0x000fc600008e0610 */
[----:B------:R-:W-:Y:S02]  /*8ac0*/  SHF.R.S32.HI R16, RZ, 0x1f, R17 ;  /* 0x0000001fff107819 */ /* 0x000fe40000011411 */
[----:B------:R1:W-:Y:S02]  /*8ad0*/  LDGSTS.E [R7+0xe00], [R8.64], P3 ;  /* 0x00e0000008077fae */ /* 0x0003e40009921844 */
[C---:B------:R-:W-:Y:S01]  /*8ae0*/  SHF.L.U64.HI R16, R17.reuse, 0x2, R16 ;  /* 0x0000000211107819 */ /* 0x040fe20000010210 */
[C---:B------:R-:W-:Y:S01]  /*8af0*/  HMMA.1688.F32.TF32 R120, R188.reuse, R138, R176 ;  /* 0x0000008abc78723c */ /* 0x040fe200000810b0 */
[----:B-1----:R-:W-:Y:S02]  /*8b00*/  LEA R8, P3, R17, R5, 0x2 ;  /* 0x0000000511087211 */ /* 0x002fe400078610ff */
[----:B------:R-:W1:Y:S05]  /*8b10*/  S2R R17, SR_TID.X ;  /* 0x0000000000117919 */ /* 0x000e6a0000002100 */
[----:B------:R-:W-:Y:S01]  /*8b20*/  HMMA.1688.F32.TF32 R64, R188, R18, R64 ;  /* 0x00000012bc40723c */ /* 0x000fe20000081040 */
[----:B------:R-:W-:-:S02]  /*8b30*/  ISETP.GT.AND P2, PT, R4, 0x13, PT ;  /* 0x000000130400780c */ /* 0x000fc40003f44270 */
[----:B------:R-:W-:-:S05]  /*8b40*/  SEL R10, R10, RZ, !P0 ;  /* 0x000000ff0a0a7207 */ /* 0x000fca0004000000 */
[----:B------:R-:W-:Y:S01]  /*8b50*/  HMMA.1688.F32.TF32 R60, R152, R18, R60 ;  /* 0x00000012983c723c */ /* 0x000fe2000008103c */
[----:B------:R-:W-:-:S07]  /*8b60*/  ISETP.GT.AND P5, PT, R4, 0x17, PT ;  /* 0x000000170400780c */ /* 0x000fce0003fa4270 */
[----:B------:R-:W-:Y:S07]  /*8b70*/  HMMA.1688.F32.TF32 R176, R148, R18, R180 ;  /* 0x0000001294b0723c */ /* 0x000fee00000810b4 */
[----:B------:R-:W-:Y:S01]  /*8b80*/  IMAD.MOV.U32 R18, RZ, RZ, c[0x0][0x188] ;  /* 0x00006200ff127624 */ /* 0x000fe200078e00ff */
[----:B------:R-:W-:-:S03]  /*8b90*/  SEL R11, RZ, 0x4, !P2 ;  /* 0x00000004ff0b7807 */ /* 0x000fc60005000000 */
[----:B------:R-:W-:Y:S01]  /*8ba0*/  IMAD R18, R18, 0xf, RZ ;  /* 0x0000000f12127824 */ /* 0x000fe200078e02ff */
[----:B------:R-:W-:Y:S01]  /*8bb0*/  ISETP.NE.U32.AND P1, PT, R10, RZ, PT ;  /* 0x000000ff0a00720c */ /* 0x000fe20003f25070 */
[----:B------:R-:W-:Y:S01]  /*8bc0*/  IMAD.X R9, R6, 0x1, R16, P3 ;  /* 0x0000000106097824 */ /* 0x000fe200018e0610 */
[----:B------:R-:W-:Y:S02]  /*8bd0*/  SEL R10, RZ, 0x4, !P5 ;  /* 0x00000004ff0a7807 */ /* 0x000fe40006800000 */
[----:B------:R-:W-:Y:S02]  /*8be0*/  SHF.R.S32.HI R16, RZ, 0x1f, R18 ;  /* 0x0000001fff107819 */ /* 0x000fe40000011412 */
[----:B------:R-:W-:Y:S01]  /*8bf0*/  SEL R11, R11, RZ, !P0 ;  /* 0x000000ff0b0b7207 */ /* 0x000fe20004000000 */
[----:B------:R1:W-:Y:S01]  /*8c00*/  LDGSTS.E [R7+0x1600], [R8.64], P4 ;  /* 0x0160000008077fae */ /* 0x0003e2000a121844 */
[----:B------:R-:W-:Y:S02]  /*8c10*/  ISETP.GT.AND P5, PT, R4, 0x1b, PT ;  /* 0x0000001b0400780c */ /* 0x000fe40003fa4270 */
[----:B------:R-:W-:-:S02]  /*8c20*/  SEL R10, R10, RZ, !P0 ;  /* 0x000000ff0a0a7207 */ /* 0x000fc40004000000 */
[----:B------:R-:W-:Y:S02]  /*8c30*/  SHF.L.U64.HI R16, R18, 0x2, R16 ;  /* 0x0000000212107819 */ /* 0x000fe40000010210 */
[----:B------:R-:W-:Y:S02]  /*8c40*/  ISETP.GT.AND P6, PT, R4, 0x1f, PT ;  /* 0x0000001f0400780c */ /* 0x000fe40003fc4270 */
[----:B------:R-:W-:Y:S02]  /*8c50*/  ISETP.NE.U32.AND P2, PT, R11, RZ, PT ;  /* 0x000000ff0b00720c */ /* 0x000fe40003f45070 */
[----:B-1----:R-:W-:Y:S01]  /*8c60*/  LEA R8, P4, R18, R5, 0x2 ;  /* 0x0000000512087211 */ /* 0x002fe200078810ff */
[----:B------:R-:W-:Y:S01]  /*8c70*/  IMAD.MOV.U32 R18, RZ, RZ, c[0x0][0x188] ;  /* 0x00006200ff127624 */ /* 0x000fe200078e00ff */
[----:B------:R-:W-:Y:S02]  /*8c80*/  SEL R11, RZ, 0x4, !P5 ;  /* 0x00000004ff0b7807 */ /* 0x000fe40006800000 */
[----:B------:R-:W-:Y:S01]  /*8c90*/  ISETP.NE.U32.AND P3, PT, R10, RZ, PT ;  /* 0x000000ff0a00720c */ /* 0x000fe20003f65070 */
[----:B------:R-:W-:Y:S01]  /*8ca0*/  IMAD R18, R18, 0x13, RZ ;  /* 0x0000001312127824 */ /* 0x000fe200078e02ff */
[----:B------:R-:W-:-:S02]  /*8cb0*/  SEL R10, RZ, 0x4, !P6 ;  /* 0x00000004ff0a7807 */ /* 0x000fc40007000000 */
[----:B------:R-:W-:Y:S02]  /*8cc0*/  LOP3.LUT R17, R17, 0x1f, RZ, 0xc0, !PT ;  /* 0x0000001f11117812 */ /* 0x000fe400078ec0ff */
[----:B------:R-:W-:Y:S02]  /*8cd0*/  SEL R9, R11, RZ, !P0 ;  /* 0x000000ff0b097207 */ /* 0x000fe40004000000 */
[----:B------:R-:W-:Y:S02]  /*8ce0*/  SEL R10, R10, RZ, !P0 ;  /* 0x000000ff0a0a7207 */ /* 0x000fe40004000000 */
[----:B------:R-:W-:Y:S01]  /*8cf0*/  ISETP.GE.AND P6, PT, R17, R4, PT ;  /* 0x000000041100720c */ /* 0x000fe20003fc6270 */
[----:B------:R-:W-:Y:S01]  /*8d00*/  IMAD.MOV.U32 R17, RZ, RZ, c[0x0][0x188] ;  /* 0x00006200ff117624 */ /* 0x000fe200078e00ff */
[----:B------:R-:W-:Y:S02]  /*8d10*/  SHF.R.S32.HI R19, RZ, 0x1f, R18 ;  /* 0x0000001fff137819 */ /* 0x000fe40000011412 */
[----:B------:R-:W-:Y:S01]  /*8d20*/  ISETP.NE.U32.AND P5, PT, R9, RZ, PT ;  /* 0x000000ff0900720c */ /* 0x000fe20003fa5070 */
[----:B------:R-:W-:Y:S01]  /*8d30*/  IMAD.X R9, R6, 0x1, R16, P4 ;  /* 0x0000000106097824 */ /* 0x000fe200020e0610 */
[----:B------:R-:W-:-:S02]  /*8d40*/  ISETP.NE.U32.AND P4, PT, R10, RZ, PT ;  /* 0x000000ff0a00720c */ /* 0x000fc40003f85070 */
[----:B------:R-:W-:Y:S01]  /*8d50*/  SEL R11, RZ, 0x4, P6 ;  /* 0x00000004ff0b7807 */ /* 0x000fe20003000000 */
[----:B------:R-:W-:Y:S01]  /*8d60*/  IMAD R17, R17, 0x17, RZ ;  /* 0x0000001711117824 */ /* 0x000fe200078e02ff */
[C---:B------:R-:W-:Y:S01]  /*8d70*/  LEA R10, P6, R18.reuse, R5, 0x2 ;  /* 0x00000005120a7211 */ /* 0x040fe200078c10ff */
[----:B------:R1:W-:Y:S01]  /*8d80*/  LDGSTS.E [R7+0x1e00], [R8.64], P1 ;  /* 0x01e0000008077fae */ /* 0x0003e20008921844 */
[----:B------:R-:W-:Y:S02]  /*8d90*/  SHF.L.U64.HI R19, R18, 0x2, R19 ;  /* 0x0000000212137819 */ /* 0x000fe40000010213 */
[----:B------:R-:W-:Y:S01]  /*8da0*/  SEL R16, R11, RZ, !P0 ;  /* 0x000000ff0b107207 */ /* 0x000fe20004000000 */
[----:B------:R-:W-:Y:S02]  /*8db0*/  IMAD.MOV.U32 R18, RZ, RZ, c[0x0][0x188] ;  /* 0x00006200ff127624 */ /* 0x000fe400078e00ff */
[----:B------:R-:W-:Y:S01]  /*8dc0*/  IMAD.X R11, R6, 0x1, R19, P6 ;  /* 0x00000001060b7824 */ /* 0x000fe200030e0613 */
[----:B------:R-:W-:Y:S01]  /*8dd0*/  SHF.R.S32.HI R19, RZ, 0x1f, R17 ;  /* 0x0000001fff137819 */ /* 0x000fe20000011411 */
[----:B------:R-:W-:-:S03]  /*8de0*/  IMAD R18, R18, 0x1b, RZ ;  /* 0x0000001b12127824 */ /* 0x000fc600078e02ff */
[C---:B------:R-:W-:Y:S01]  /*8df0*/  SHF.L.U64.HI R19, R17.reuse, 0x2, R19 ;  /* 0x0000000211137819 */ /* 0x040fe20000010213 */
[----:B------:R-:W-:Y:S01]  /*8e00*/  IMAD.MOV.U32 R20, RZ, RZ, c[0x0][0x188] ;  /* 0x00006200ff147624 */ /* 0x000fe200078e00ff */
[----:B-1----:R-:W-:Y:S01]  /*8e10*/  LEA R8, P0, R17, R5, 0x2 ;  /* 0x0000000511087211 */ /* 0x002fe200078010ff */
[----:B------:R1:W-:Y:S02]  /*8e20*/  LDGSTS.E [R7+0x2600], [R10.64], P2 ;  /* 0x026000000a077fae */ /* 0x0003e40009121844 */
[----:B------:R-:W-:Y:S02]  /*8e30*/  IMAD R20, R20, 0x1f, RZ ;  /* 0x0000001f14147824 */ /* 0x000fe400078e02ff */
[----:B------:R-:W-:Y:S01]  /*8e40*/  IMAD.X R9, R6, 0x1, R19, P0 ;  /* 0x0000000106097824 */ /* 0x000fe200000e0613 */
[----:B------:R-:W-:Y:S02]  /*8e50*/  SHF.R.S32.HI R19, RZ, 0x1f, R18 ;  /* 0x0000001fff137819 */ /* 0x000fe40000011412 */
[----:B------:R-:W-:-:S02]  /*8e60*/  ISETP.NE.U32.AND P1, PT, R16, RZ, PT ;  /* 0x000000ff1000720c */ /* 0x000fc40003f25070 */
[CC--:B------:R-:W-:Y:S01]  /*8e70*/  LEA R16, P6, R18.reuse, R5.reuse, 0x2 ;  /* 0x0000000512107211 */ /* 0x0c0fe200078c10ff */
[----:B------:R3:W-:Y:S01]  /*8e80*/  LDGSTS.E [R7+0x2e00], [R8.64], P3 ;  /* 0x02e0000008077fae */ /* 0x0007e20009921844 */
[----:B------:R-:W-:Y:S02]  /*8e90*/  SHF.L.U64.HI R19, R18, 0x2, R19 ;  /* 0x0000000212137819 */ /* 0x000fe40000010213 */
[----:B------:R-:W-:Y:S02]  /*8ea0*/  SHF.R.S32.HI R18, RZ, 0x1f, R20 ;  /* 0x0000001fff127819 */ /* 0x000fe40000011414 */
[C---:B-1----:R-:W-:Y:S02]  /*8eb0*/  LEA R10, P0, R20.reuse, R5, 0x2 ;  /* 0x00000005140a7211 */ /* 0x042fe400078010ff */
[----:B------:R-:W-:Y:S01]  /*8ec0*/  SHF.L.U64.HI R18, R20, 0x2, R18 ;  /* 0x0000000214127819 */ /* 0x000fe20000010212 */
[----:B------:R-:W-:-:S04]  /*8ed0*/  IMAD.X R17, R6, 0x1, R19, P6 ;  /* 0x0000000106117824 */ /* 0x000fc800030e0613 */
[----:B------:R-:W-:Y:S01]  /*8ee0*/  IMAD.X R11, R6, 0x1, R18, P0 ;  /* 0x00000001060b7824 */ /* 0x000fe200000e0612 */
[----:B---3--:R-:W-:Y:S01]  /*8ef0*/  IADD3 R8, P2, R0, R28, RZ ;  /* 0x0000001c00087210 */ /* 0x008fe20007f5e0ff */
[----:B------:R2:W-:Y:S04]  /*8f00*/  LDGSTS.E [R7+0x3600], [R16.64], P5 ;  /* 0x0360000010077fae */ /* 0x0005e8000a921844 */
[----:B------:R1:W-:Y:S01]  /*8f10*/  LDGSTS.E [R7+0x3e00], [R10.64], P4 ;  /* 0x03e000000a077fae */ /* 0x0003e2000a121844 */
[----:B----4-:R-:W-:-:S03]  /*8f20*/  IMAD.X R9, R22, 0x1, R2, P2 ;  /* 0x0000000116097824 */ /* 0x010fc600010e0602 */
[----:B------:R-:W0:Y:S01]  /*8f30*/  LDGDEPBAR ;  /* 0x00000000000079af */ /* 0x000e220000000000 */
[----:B--2---:R-:W-:Y:S01]  /*8f40*/  IADD3 R16, P0, R0, R29, RZ ;  /* 0x0000001d00107210 */ /* 0x004fe20007f1e0ff */
[----:B-1----:R-:W-:-:S05]  /*8f50*/  IMAD R7, R194, 0x4000, R198 ;  /* 0x00004000c2077824 */ /* 0x002fca00078e02c6 */
[----:B------:R1:W-:Y:S01]  /*8f60*/  LDGSTS.E [R7+0x8000], [R8.64], P1 ;  /* 0x0800000008077fae */ /* 0x0003e20008921844 */
[----:B-----5:R-:W-:Y:S01]  /*8f70*/  IMAD.X R17, R24, 0x1, R2, P0 ;  /* 0x0000000118117824 */ /* 0x020fe200000e0602 */
[----:B------:R-:W-:-:S04]  /*8f80*/  IADD3 R10, P2, R0, R31, RZ ;  /* 0x0000001f000a7210 */ /* 0x000fc80007f5e0ff */
[----:B------:R2:W-:Y:S01]  /*8f90*/  LDGSTS.E [R7+0x8400], [R16.64], P1 ;  /* 0x0840000010077fae */ /* 0x0005e20008921844 */
[----:B-1----:R-:W-:Y:S01]  /*8fa0*/  IADD3 R8, P0, R0, R251, RZ ;  /* 0x000000fb00087210 */ /* 0x002fe20007f1e0ff */
[----:B------:R-:W-:-:S04]  /*8fb0*/  IMAD.X R11, R26, 0x1, R2, P2 ;  /* 0x000000011a0b7824 */ /* 0x000fc800010e0602 */
[----:B------:R-:W-:Y:S01]  /*8fc0*/  IMAD.X R9, R250, 0x1, R2, P0 ;  /* 0x00000001fa097824 */ /* 0x000fe200000e0602 */
[----:B------:R1:W-:Y:S01]  /*8fd0*/  LDGSTS.E [R7+0x8800], [R10.64], P1 ;  /* 0x088000000a077fae */ /* 0x0003e20008921844 */
[----:B--2---:R-:W-:-:S03]  /*8fe0*/  IADD3 R16, P2, R0, R247, RZ ;  /* 0x000000f700107210 */ /* 0x004fc60007f5e0ff */
[----:B------:R2:W-:Y:S02]  /*8ff0*/  LDGSTS.E [R7+0x8c00], [R8.64], P1 ;  /* 0x08c0000008077fae */ /* 0x0005e40008921844 */
[----:B------:R-:W-:Y:S01]  /*9000*/  IMAD.X R17, R246, 0x1, R2, P2 ;  /* 0x00000001f6117824 */ /* 0x000fe200010e0602 */
[----:B-1----:R-:W-:-:S04]  /*9010*/  IADD3 R10, P0, R0, R243, RZ ;  /* 0x000000f3000a7210 */ /* 0x002fc80007f1e0ff */
[----:B------:R1:W-:Y:S01]  /*9020*/  LDGSTS.E [R7+0x9000], [R16.64], P1 ;  /* 0x0900000010077fae */ /* 0x0003e20008921844 */
[----:B--2---:R-:W-:Y:S01]  /*9030*/  IADD3 R8, P2, R0, R239, RZ ;  /* 0x000000ef00087210 */ /* 0x004fe20007f5e0ff */
[----:B------:R-:W-:-:S04]  /*9040*/  IMAD.X R11, R242, 0x1, R2, P0 ;  /* 0x00000001f20b7824 */ /* 0x000fc800000e0602 */
[----:B------:R-:W-:Y:S01]  /*9050*/  IMAD.X R9, R238, 0x1, R2, P2 ;  /* 0x00000001ee097824 */ /* 0x000fe200010e0602 */
[----:B------:R2:W-:Y:S01]  /*9060*/  LDGSTS.E [R7+0x9400], [R10.64], P1 ;  /* 0x094000000a077fae */ /* 0x0005e20008921844 */
[----:B-1----:R-:W-:-:S03]  /*9070*/  IADD3 R16, P0, R0, R235, RZ ;  /* 0x000000eb00107210 */ /* 0x002fc60007f1e0ff */
[----:B------:R1:W-:Y:S02]  /*9080*/  LDGSTS.E [R7+0x9800], [R8.64], P1 ;  /* 0x0980000008077fae */ /* 0x0003e40008921844 */
[----:B------:R-:W-:Y:S01]  /*9090*/  IMAD.X R17, R234, 0x1, R2, P0 ;  /* 0x00000001ea117824 */ /* 0x000fe200000e0602 */
[----:B--2---:R-:W-:-:S04]  /*90a0*/  IADD3 R10, P2, R0, R231, RZ ;  /* 0x000000e7000a7210 */ /* 0x004fc80007f5e0ff */
        /* <DEDUP_REMOVED lines=20> */
[----:B------:R-:W-:Y:S01]  /*91f0*/  IMAD.X R11, R206, 0x1, R2, P2 ;  /* 0x00000001ce0b7824 */ /* 0x000fe200010e0602 */
[----:B------:R-:W-:-:S03]  /*9200*/  LOP3.LUT R18, R198, 0x40, RZ, 0x3c, !PT ;  /* 0x00000040c6127812 */ /* 0x000fc600078e3cff */
[----:B------:R-:W-:Y:S01]  /*9210*/  IMAD.X R9, R202, 0x1, R2, P3 ;  /* 0x00000001ca097824 */ /* 0x000fe200018e0602 */
[----:B------:R1:W-:Y:S01]  /*9220*/  LDGSTS.E [R7+0xb800], [R10.64], P1 ;  /* 0x0b8000000a077fae */ /* 0x0003e20008921844 */
[----:B--2---:R-:W-:Y:S01]  /*9230*/  IADD3 R16, P0, R0, R25, RZ ;  /* 0x0000001900107210 */ /* 0x004fe20007f1e0ff */
[----:B------:R-:W-:Y:S02]  /*9240*/  IMAD R20, R194, 0x4000, R18 ;  /* 0x00004000c2147824 */ /* 0x000fe400078e0212 */
        /* <DEDUP_REMOVED lines=36> */
[----:B------:R2:W-:Y:S01]  /*9490*/  LDGSTS.E [R20+0xae00], [R8.64], P1 ;  /* 0x0ae0000008147fae */ /* 0x0005e20008921844 */
[----:B------:R-:W-:Y:S01]  /*94a0*/  IADD3 R18, P2, R0, R209, RZ ;  /* 0x000000d100127210 */ /* 0x000fe20007f5e0ff */
[----:B------:R-:W-:Y:S01]  /*94b0*/  IMAD.X R17, R212, 0x1, R2, P0 ;  /* 0x00000001d4117824 */ /* 0x000fe200000e0602 */
[----:B-1----:R-:W-:-:S03]  /*94c0*/  IADD3 R10, P3, R0, R205, RZ ;  /* 0x000000cd000a7210 */ /* 0x002fc60007f7e0ff */
[--C-:B------:R-:W-:Y:S01]  /*94d0*/  IMAD.X R19, R208, 0x1, R2.reuse, P2 ;  /* 0x00000001d0137824 */ /* 0x100fe200010e0602 */
[----:B------:R1:W-:Y:S01]  /*94e0*/  LDGSTS.E [R20+0xb200], [R16.64], P1 ;  /* 0x0b20000010147fae */ /* 0x0003e20008921844 */
[----:B--2---:R-:W-:Y:S01]  /*94f0*/  IADD3 R8, P0, R0, R201, RZ ;  /* 0x000000c900087210 */ /* 0x004fe20007f1e0ff */
[--C-:B------:R-:W-:Y:S02]  /*9500*/  IMAD.X R11, R204, 0x1, R2.reuse, P3 ;  /* 0x00000001cc0b7824 */ /* 0x100fe400018e0602 */
[----:B------:R1:W-:Y:S02]  /*9510*/  LDGSTS.E [R20+0xb600], [R18.64], P1 ;  /* 0x0b60000012147fae */ /* 0x0003e40008921844 */
[----:B------:R-:W-:Y:S02]  /*9520*/  IMAD.X R9, R200, 0x1, R2, P0 ;  /* 0x00000001c8097824 */ /* 0x000fe400000e0602 */
[----:B------:R1:W-:Y:S01]  /*9530*/  LDGSTS.E [R20+0xba00], [R10.64], P1 ;  /* 0x0ba000000a147fae */ /* 0x0003e20008921844 */
[----:B------:R-:W-:-:S02]  /*9540*/  IADD3 R201, P0, R201, R199, RZ ;  /* 0x000000c7c9c97210 */ /* 0x000fc40007f1e0ff */
[-C--:B------:R-:W-:Y:S01]  /*9550*/  IADD3 R205, P2, R205, R199.reuse, RZ ;  /* 0x000000c7cdcd7210 */ /* 0x080fe20007f5e0ff */
[----:B------:R1:W-:Y:S01]  /*9560*/  LDGSTS.E [R20+0xbe00], [R8.64], P1 ;  /* 0x0be0000008147fae */ /* 0x0003e20008921844 */
[-C--:B------:R-:W-:Y:S02]  /*9570*/  IADD3 R203, P1, R203, R199.reuse, RZ ;  /* 0x000000c7cbcb7210 */ /* 0x080fe40007f3e0ff */
[-C--:B------:R-:W-:Y:S01]  /*9580*/  IADD3 R207, P3, R207, R199.reuse, RZ ;  /* 0x000000c7cfcf7210 */ /* 0x080fe20007f7e0ff */
[--C-:B------:R-:W-:Y:S01]  /*9590*/  IMAD.X R200, R200, 0x1, R3.reuse, P0 ;  /* 0x00000001c8c87824 */ /* 0x100fe200000e0603 */
[-C--:B------:R-:W-:Y:S01]  /*95a0*/  IADD3 R211, P5, R211, R199.reuse, RZ ;  /* 0x000000c7d3d37210 */ /* 0x080fe20007fbe0ff */
[--C-:B------:R-:W-:Y:S01]  /*95b0*/  IMAD.X R202, R202, 0x1, R3.reuse, P1 ;  /* 0x00000001caca7824 */ /* 0x100fe200008e0603 */
[-C--:B------:R-:W-:Y:S01]  /*95c0*/  IADD3 R213, P6, R213, R199.reuse, RZ ;  /* 0x000000c7d5d57210 */ /* 0x080fe20007fde0ff */
[--C-:B------:R-:W-:Y:S01]  /*95d0*/  IMAD.X R204, R204, 0x1, R3.reuse, P2 ;  /* 0x00000001cccc7824 */ /* 0x100fe200010e0603 */
[-C--:B------:R-:W-:Y:S01]  /*95e0*/  IADD3 R215, P0, R215, R199.reuse, RZ ;  /* 0x000000c7d7d77210 */ /* 0x080fe20007f1e0ff */
[----:B------:R-:W-:Y:S01]  /*95f0*/  IMAD.X R206, R206, 0x1, R3, P3 ;  /* 0x00000001cece7824 */ /* 0x000fe200018e0603 */
[----:B------:R-:W-:-:S02]  /*9600*/  IADD3 R217, P1, R217, R199, RZ ;  /* 0x000000c7d9d97210 */ /* 0x000fc40007f3e0ff */
[----:B------:R-:W-:Y:S01]  /*9610*/  IADD3 R197, R197, 0x1, RZ ;  /* 0x00000001c5c57810 */ /* 0x000fe20007ffe0ff */
[----:B------:R-:W-:Y:S01]  /*9620*/  HMMA.1688.F32.TF32 R124, R152, R146, R128 ;  /* 0x00000092987c723c */ /* 0x000fe20000081080 */
[-C--:B------:R-:W-:Y:S01]  /*9630*/  IADD3 R219, P2, R219, R199.reuse, RZ ;  /* 0x000000c7dbdb7210 */ /* 0x080fe20007f5e0ff */
[--C-:B------:R-:W-:Y:S01]  /*9640*/  IMAD.X R210, R210, 0x1, R3.reuse, P5 ;  /* 0x00000001d2d27824 */ /* 0x100fe200028e0603 */
        /* <DEDUP_REMOVED lines=35> */
[----:B------:R-:W-:Y:S01]  /*9880*/  STL [R1], R52 ;  /* 0x0000003401007387 */ /* 0x000fe20000100800 */
[-C--:B------:R-:W-:Y:S01]  /*9890*/  IADD3 R28, P3, R28, R199.reuse, RZ ;  /* 0x000000c71c1c7210 */ /* 0x080fe20007f7e0ff */
[--C-:B------:R-:W-:Y:S01]  /*98a0*/  IMAD.X R21, R21, 0x1, R3.reuse, P0 ;  /* 0x0000000115157824 */ /* 0x100fe200000e0603 */
[----:B------:R-:W-:Y:S01]  /*98b0*/  IADD3 R209, P4, R209, R199, RZ ;  /* 0x000000c7d1d17210 */ /* 0x000fe20007f9e0ff */
[----:B------:R-:W-:Y:S01]  /*98c0*/  STL [R1+0x8], R31 ;  /* 0x0000081f01007387 */ /* 0x000fe20000100800 */
[----:B------:R-:W-:-:S02]  /*98d0*/  IMAD.X R26, R26, 0x1, R3, P6 ;  /* 0x000000011a1a7824 */ /* 0x000fc400030e0603 */
[--C-:B------:R-:W-:Y:S01]  /*98e0*/  IMAD.X R24, R24, 0x1, R3.reuse, P1 ;  /* 0x0000000118187824 */ /* 0x100fe200008e0603 */
[----:B------:R-:W-:Y:S01]  /*98f0*/  STL [R1+0x10], R30 ;  /* 0x0000101e01007387 */ /* 0x000fe20000100800 */
[----:B------:R-:W-:-:S03]  /*9900*/  IMAD.X R22, R22, 0x1, R3, P3 ;  /* 0x0000000116167824 */ /* 0x000fc600018e0603 */
[----:B------:R2:W-:Y:S01]  /*9910*/  STL [R1+0x20], R25 ;  /* 0x0000201901007387 */ /* 0x0005e20000100800 */
[----:B------:R-:W-:-:S03]  /*9920*/  IMAD.X R23, R23, 0x1, R3, P2 ;  /* 0x0000000117177824 */ /* 0x000fc600010e0603 */
[----:B------:R-:W-:Y:S01]  /*9930*/  STL [R1+0x18], R29 ;  /* 0x0000181d01007387 */ /* 0x000fe20000100800 */
[--C-:B------:R-:W-:Y:S01]  /*9940*/  IMAD.X R208, R208, 0x1, R3.reuse, P4 ;  /* 0x00000001d0d07824 */ /* 0x100fe200020e0603 */
[----:B------:R-:W-:Y:S02]  /*9950*/  IADD3 R223, P4, R223, R199, RZ ;  /* 0x000000c7dfdf7210 */ /* 0x000fe40007f9e0ff */
[----:B------:R-:W-:Y:S04]  /*9960*/  STL [R1+0x28], R28 ;  /* 0x0000281c01007387 */ /* 0x000fe80000100800 */
[----:B------:R3:W-:Y:S04]  /*9970*/  STL [R1+0xc], R21 ;  /* 0x00000c1501007387 */ /* 0x0007e80000100800 */
[----:B------:R1:W-:Y:S04]  /*9980*/  STL [R1+0x4], R26 ;  /* 0x0000041a01007387 */ /* 0x0003e80000100800 */
[----:B------:R1:W-:Y:S01]  /*9990*/  STL [R1+0x14], R24 ;  /* 0x0000141801007387 */ /* 0x0003e20000100800 */
[----:B------:R-:W-:-:S03]  /*99a0*/  IMAD.X R222, R222, 0x1, R3, P4 ;  /* 0x00000001dede7824 */ /* 0x000fc600020e0603 */
[----:B------:R1:W-:Y:S01]  /*99b0*/  STL [R1+0x24], R22 ;  /* 0x0000241601007387 */ /* 0x0003e20000100800 */
[----:B--2---:R-:W-:-:S03]  /*99c0*/  IMAD.MOV.U32 R25, RZ, RZ, c[0x0][0x188] ;  /* 0x00006200ff197624 */ /* 0x004fc600078e00ff */
[----:B------:R1:W-:Y:S01]  /*99d0*/  STL [R1+0x1c], R23 ;  /* 0x00001c1701007387 */ /* 0x0003e20000100800 */
[----:B------:R-:W-:Y:S01]  /*99e0*/  IADD3 R237, P4, R237, R199, RZ ;  /* 0x000000c7eded7210 */ /* 0x000fe20007f9e0ff */
[--C-:B------:R-:W-:Y:S01]  /*99f0*/  IMAD.X R252, R252, 0x1, R3.reuse, P5 ;  /* 0x00000001fcfc7824 */ /* 0x100fe200028e0603 */
[----:B------:R-:W-:Y:S01]  /*9a00*/  ISETP.NE.U32.AND P5, PT, R27, R197, PT ;  /* 0x000000c51b00720c */ /* 0x000fe20003fa5070 */
[----:B------:R-:W-:Y:S01]  /*9a10*/  IMAD.SHL.U32 R25, R25, 0x20, RZ ;  /* 0x0000002019197824 */ /* 0x000fe200078e00ff */
[----:B------:R-:W-:Y:S01]  /*9a20*/  HMMA.1688.F32.TF32 R168, R188, R146, R168 ;  /* 0x00000092bca8723c */ /* 0x000fe200000810a8 */
[----:B------:R-:W-:Y:S01]  /*9a30*/  IMAD.X R236, R236, 0x1, R3, P4 ;  /* 0x00000001ecec7824 */ /* 0x000fe200020e0603 */
[----:B------:R-:W-:Y:S01]  /*9a40*/  IADD3 R251, P4, R251, R199, RZ ;  /* 0x000000c7fbfb7210 */ /* 0x000fe20007f9e0ff */
[----:B------:R-:W0:Y:S01]  /*9a50*/  LDGDEPBAR ;  /* 0x00000000000079af */ /* 0x000e220000000000 */
[----:B---3--:R-:W-:-:S03]  /*9a60*/  SHF.R.S32.HI R21, RZ, 0x1f, R25 ;  /* 0x0000001fff157819 */ /* 0x008fc60000011419 */
[----:B------:R-:W-:Y:S01]  /*9a70*/  IMAD.X R250, R250, 0x1, R3, P4 ;  /* 0x00000001fafa7824 */ /* 0x000fe200020e0603 */
[C---:B------:R-:W-:Y:S01]  /*9a80*/  LEA R5, P4, R25.reuse, R5, 0x2 ;  /* 0x0000000519057211 */ /* 0x040fe200078810ff */
[----:B------:R-:W-:Y:S01]  /*9a90*/  HMMA.1688.F32.TF32 R128, R152, R138, R156 ;  /* 0x0000008a9880723c */ /* 0x000fe2000008109c */
[----:B------:R-:W-:Y:S02]  /*9aa0*/  SHF.L.U64.HI R21, R25, 0x2, R21 ;  /* 0x0000000219157819 */ /* 0x000fe40000010215 */
[----:B------:R-:W-:-:S05]  /*9ab0*/  IADD3 R4, R4, -0x20, RZ ;  /* 0xffffffe004047810 */ /* 0x000fca0007ffe0ff */
[----:B------:R-:W-:Y:S01]  /*9ac0*/  HMMA.1688.F32.TF32 R144, R148, R146, R164 ;  /* 0x000000929490723c */ /* 0x000fe200000810a4 */
[----:B------:R-:W-:-:S07]  /*9ad0*/  IMAD.X R6, R6, 0x1, R21, P4 ;  /* 0x0000000106067824 */ /* 0x000fce00020e0615 */
[----:B------:R-:W-:Y:S01]  /*9ae0*/  HMMA.1688.F32.TF32 R136, R148, R138, R140 ;  /* 0x0000008a9488723c */ /* 0x000fe2000008108c */
[----:B-1----:R-:W-:Y:S01]  /*9af0*/  @!P5 CALL.REL.NOINC `(.L_x_1) ;  /* 0x000000100000d944 */ /* 0x002fe20003c00000 */
[----:B------:R-:W-:Y:S06]  /*9b00*/  BRA `(.L_x_2) ;  /* 0xffffcdb000007947 */ /* 0x000fec000383ffff */
.L_x_1:
[----:B-1----:R-:W2:Y:S01]  /*9b10*/  LDL.LU R8, [R1+0x3c] ;  /* 0x00003c0001087983 */ /* 0x002ea20000300800 */
[----:B------:R-:W-:-:S04]  /*9b20*/  DEPBAR.LE SB0, 0x0 ;  /* 0x000080000000791a */ /* 0x000fc80000000000 */
[----:B------:R-:W3:Y:S04]  /*9b30*/  LDL.LU R141, [R1+0x38] ;  /* 0x00003800018d7983 */ /* 0x000ee80000300800 */
[----:B------:R-:W1:Y:S01]  /*9b40*/  S2R R7, SR_TID.X ;  /* 0x0000000000077919 */ /* 0x000e620000002100 */
[C---:B------:R-:W-:Y:S02]  /*9b50*/  IADD3 R2, R195.reuse, 0x2, RZ ;  /* 0x00000002c3027810 */ /* 0x040fe40007ffe0ff */
[----:B------:R-:W-:Y:S01]  /*9b60*/  IADD3 R4, R195, 0x1, RZ ;  /* 0x00000001c3047810 */ /* 0x000fe20007ffe0ff */
[----:B-1----:R-:W-:-:S05]  /*9b70*/  IMAD.SHL.U32 R0, R7, 0x200, RZ ;  /* 0x0000020007007824 */ /* 0x002fca00078e00ff */
[----:B------:R-:W-:Y:S02]  /*9b80*/  LOP3.LUT R0, R0, 0x3000, RZ, 0xc0, !PT ;  /* 0x0000300000007812 */ /* 0x000fe400078ec0ff */
[----:B------:R-:W-:Y:S01]  /*9b90*/  IADD3 R5, R195, 0x3, RZ ;  /* 0x00000003c3057810 */ /* 0x000fe20007ffe0ff */
[----:B------:R-:W-:Y:S02]  /*9ba0*/  IMAD.MOV.U32 R6, RZ, RZ, R64 ;  /* 0x000000ffff067224 */ /* 0x000fe400078e0040 */
[----:B------:R-:W-:Y:S02]  /*9bb0*/  IMAD.MOV.U32 R10, RZ, RZ, R60 ;  /* 0x000000ffff0a7224 */ /* 0x000fe400078e003c */
[----:B------:R-:W-:Y:S02]  /*9bc0*/  IMAD.MOV.U32 R11, RZ, RZ, R61 ;  /* 0x000000ffff0b7224 */ /* 0x000fe400078e003d */
[----:B------:R-:W-:Y:S02]  /*9bd0*/  IMAD.MOV.U32 R18, RZ, RZ, R40 ;  /* 0x000000ffff127224 */ /* 0x000fe400078e0028 */
[----:B------:R-:W-:-:S02]  /*9be0*/  IMAD.MOV.U32 R19, RZ, RZ, R41 ;  /* 0x000000ffff137224 */ /* 0x000fc400078e0029 */
[----:B------:R-:W-:Y:S02]  /*9bf0*/  IMAD.MOV.U32 R64, RZ, RZ, R114 ;  /* 0x000000ffff407224 */ /* 0x000fe400078e0072 */
        /* <DEDUP_REMOVED lines=34> */
[----:B------:R-:W-:Y:S01]  /*9e20*/  IMAD.MOV.U32 R100, RZ, RZ, R106 ;  /* 0x000000ffff647224 */ /* 0x000fe200078e006a */
[----:B--2---:R-:W-:Y:S01]  /*9e30*/  LOP3.LUT R3, R0, 0x60, R8, 0xf8, !PT ;  /* 0x0000006000037812 */ /* 0x004fe200078ef808 */
[----:B------:R-:W-:Y:S01]  /*9e40*/  IMAD.SHL.U32 R0, R7, 0x4, RZ ;  /* 0x0000000407007824 */ /* 0x000fe200078e00ff */
[----:B------:R-:W-:Y:S01]  /*9e50*/  BAR.SYNC.DEFER_BLOCKING 0x0 ;  /* 0x0000000000007b1d */ /* 0x000fe20000010000 */
[----:B---3--:R-:W-:-:S03]  /*9e60*/  ISETP.GE.AND P0, PT, R141, c[0x0][0x178], PT ;  /* 0x00005e008d007a0c */ /* 0x008fc60003f06270 */
[----:B------:R-:W-:Y:S02]  /*9e70*/  LOP3.LUT R3, R3, 0x170, R0, 0x78, !PT ;  /* 0x0000017003037812 */ /* 0x000fe400078e7800 */
[----:B------:R-:W-:Y:S01]  /*9e80*/  ISETP.LT.AND P1, PT, R2, c[0x0][0x17c], !P0 ;  /* 0x00005f0002007a0c */ /* 0x000fe20004721270 */
[C---:B------:R-:W-:Y:S02]  /*9e90*/  IMAD.SHL.U32 R2, R7.reuse, 0x800, RZ ;  /* 0x0000080007027824 */ /* 0x040fe400078e00ff */
[C---:B------:R-:W-:Y:S01]  /*9ea0*/  IMAD.SHL.U32 R0, R7.reuse, 0x40, RZ ;  /* 0x0000004007007824 */ /* 0x040fe200078e00ff */
[----:B------:R-:W-:Y:S02]  /*9eb0*/  ISETP.LT.AND P5, PT, R4, c[0x0][0x17c], !P0 ;  /* 0x00005f0004007a0c */ /* 0x000fe400047a1270 */
[----:B------:R-:W-:Y:S02]  /*9ec0*/  LOP3.LUT R2, R2, 0x3000, RZ, 0xc0, !PT ;  /* 0x0000300002027812 */ /* 0x000fe400078ec0ff */
[----:B------:R-:W-:-:S02]  /*9ed0*/  LOP3.LUT R7, R7, 0x7f, RZ, 0xc0, !PT ;  /* 0x0000007f07077812 */ /* 0x000fc400078ec0ff */
[----:B------:R-:W-:Y:S02]  /*9ee0*/  IADD3 R4, R195, 0x4, RZ ;  /* 0x00000004c3047810 */ /* 0x000fe40007ffe0ff */
[----:B------:R-:W-:Y:S01]  /*9ef0*/  LOP3.LUT R140, R0, 0x800, RZ, 0xc0, !PT ;  /* 0x00000800008c7812 */ /* 0x000fe200078ec0ff */
[----:B------:R-:W-:Y:S01]  /*9f00*/  IMAD R0, R7, 0x10, R2 ;  /* 0x0000001007007824 */ /* 0x000fe200078e0202 */
[----:B------:R-:W-:Y:S01]  /*9f10*/  ISETP.LT.AND P4, PT, R5, c[0x0][0x17c], !P0 ;  /* 0x00005f0005007a0c */ /* 0x000fe20004781270 */
[----:B------:R-:W-:Y:S01]  /*9f20*/  IMAD.MOV.U32 R5, RZ, RZ, R113 ;  /* 0x000000ffff057224 */ /* 0x000fe200078e0071 */
[----:B------:R-:W-:Y:S01]  /*9f30*/  ISETP.LT.AND P2, PT, R4, c[0x0][0x17c], !P0 ;  /* 0x00005f0004007a0c */ /* 0x000fe20004741270 */
[----:B------:R-:W-:Y:S02]  /*9f40*/  IMAD.IADD R140, R140, 0x1, R3 ;  /* 0x000000018c8c7824 */ /* 0x000fe400078e0203 */
[----:B------:R-:W-:Y:S02]  /*9f50*/  IMAD.MOV.U32 R4, RZ, RZ, R112 ;  /* 0x000000ffff047224 */ /* 0x000fe400078e0070 */
[----:B------:R-:W-:-:S02]  /*9f60*/  IMAD.MOV.U32 R7, RZ, RZ, R65 ;  /* 0x000000ffff077224 */ /* 0x000fc400078e0041 */
[----:B------:R-:W-:-:S03]  /*9f70*/  IMAD.MOV.U32 R65, RZ, RZ, R115 ;  /* 0x000000ffff417224 */ /* 0x000fc600078e0073 */
[----:B------:R1:W-:Y:S01]  /*9f80*/  STS.128 [R140], R4 ;  /* 0x000000048c007388 */ /* 0x0003e20000000c00 */
[----:B------:R-:W-:-:S03]  /*9f90*/  IMAD.MOV.U32 R8, RZ, RZ, R36 ;  /* 0x000000ffff087224 */ /* 0x000fc600078e0024 */
[----:B------:R-:W-:Y:S04]  /*9fa0*/  STS.128 [R140+0x80], R64 ;  /* 0x000080408c007388 */ /* 0x000fe80000000c00 */
[----:B------:R-:W-:Y:S01]  /*9fb0*/  STS.128 [R140+0x200], R8 ;  /* 0x000200088c007388 */ /* 0x000fe20000000c00 */
[----:B-1----:R-:W-:Y:S02]  /*9fc0*/  IMAD.MOV.U32 R6, RZ, RZ, R176 ;  /* 0x000000ffff067224 */ /* 0x002fe400078e00b0 */
[----:B------:R-:W-:Y:S02]  /*9fd0*/  IMAD.MOV.U32 R7, RZ, RZ, R177 ;  /* 0x000000ffff077224 */ /* 0x000fe400078e00b1 */
[----:B------:R-:W-:Y:S02]  /*9fe0*/  IMAD.MOV.U32 R4, RZ, RZ, R184 ;  /* 0x000000ffff047224 */ /* 0x000fe400078e00b8 */
[----:B------:R-:W-:-:S02]  /*9ff0*/  IMAD.MOV.U32 R5, RZ, RZ, R185 ;  /* 0x000000ffff057224 */ /* 0x000fc400078e00b9 */
[----:B------:R-:W-:Y:S02]  /*a000*/  IMAD.MOV.U32 R176, RZ, RZ, R186 ;  /* 0x000000ffffb07224 */ /* 0x000fe400078e00ba */
[----:B------:R-:W-:Y:S01]  /*a010*/  IMAD.MOV.U32 R177, RZ, RZ, R187 ;  /* 0x000000ffffb17224 */ /* 0x000fe200078e00bb */
[----:B------:R-:W-:Y:S04]  /*a020*/  STS.128 [R140+0x280], R60 ;  /* 0x0002803c8c007388 */ /* 0x000fe80000000c00 */
[----:B------:R-:W-:Y:S04]  /*a030*/  STS.128 [R140+0x400], R16 ;  /* 0x000400108c007388 */ /* 0x000fe80000000c00 */
[----:B------:R-:W-:Y:S04]  /*a040*/  STS.128 [R140+0x480], R40 ;  /* 0x000480288c007388 */ /* 0x000fe80000000c00 */
[----:B------:R-:W-:Y:S04]  /*a050*/  STS.128 [R140+0x600], R4 ;  /* 0x000600048c007388 */ /* 0x000fe80000000c00 */
[----:B------:R-:W-:Y:S04]  /*a060*/  STS.128 [R140+0x680], R176 ;  /* 0x000680b08c007388 */ /* 0x000fe80000000c00 */
[----:B------:R-:W-:Y:S01]  /*a070*/  BAR.SYNC.DEFER_BLOCKING 0x0 ;  /* 0x0000000000007b1d */ /* 0x000fe20000010000 */
[----:B------:R-:W-:-:S02]  /*a080*/  LOP3.LUT R68, R0, 0x20, RZ, 0x3c, !PT ;  /* 0x0000002000447812 */ /* 0x000fc400078e3cff */
[C---:B------:R-:W-:Y:S02]  /*a090*/  LOP3.LUT R3, R0.reuse, 0x40, RZ, 0x3c, !PT ;  /* 0x0000004000037812 */ /* 0x040fe400078e3cff */
[----:B------:R-:W-:Y:S01]  /*a0a0*/  LOP3.LUT R2, R0, 0x60, RZ, 0x3c, !PT ;  /* 0x0000006000027812 */ /* 0x000fe200078e3cff */
[----:B------:R-:W1:Y:S04]  /*a0b0*/  LDS.128 R16, [R0] ;  /* 0x0000000000107984 */ /* 0x000e680000000c00 */
[----:B------:R-:W-:Y:S04]  /*a0c0*/  LDS.128 R36, [R0+0x800] ;  /* 0x0008000000247984 */ /* 0x000fe80000000c00 */
[----:B------:R-:W2:Y:S04]  /*a0d0*/  LDS.128 R8, [R68] ;  /* 0x0000000044087984 */ /* 0x000ea80000000c00 */
[----:B------:R-:W-:Y:S04]  /*a0e0*/  LDS.128 R28, [R68+0x800] ;  /* 0x00080000441c7984 */ /* 0x000fe80000000c00 */
[----:B------:R-:W3:Y:S04]  /*a0f0*/  LDS.128 R4, [R3] ;  /* 0x0000000003047984 */ /* 0x000ee80000000c00 */
[----:B------:R-:W-:Y:S04]  /*a100*/  LDS.128 R24, [R3+0x800] ;  /* 0x0008000003187984 */ /* 0x000fe80000000c00 */
[----:B------:R-:W4:Y:S04]  /*a110*/  LDS.128 R40, [R2] ;  /* 0x0000000002287984 */ /* 0x000f280000000c00 */
[----:B------:R-:W5:Y:S04]  /*a120*/  LDS.128 R20, [R2+0x800] ;  /* 0x0008000002147984 */ /* 0x000f680000000c00 */
[----:B------:R-:W-:Y:S06]  /*a130*/  BAR.SYNC.DEFER_BLOCKING 0x0 ;  /* 0x0000000000007b1d */ /* 0x000fec0000010000 */
[----:B------:R-:W-:Y:S04]  /*a140*/  STS.128 [R140], R48 ;  /* 0x000000308c007388 */ /* 0x000fe80000000c00 */
[----:B------:R-:W-:Y:S04]  /*a150*/  STS.128 [R140+0x80], R52 ;  /* 0x000080348c007388 */ /* 0x000fe80000000c00 */
[----:B------:R-:W-:Y:S04]  /*a160*/  STS.128 [R140+0x200], R56 ;  /* 0x000200388c007388 */ /* 0x000fe80000000c00 */
[----:B------:R1:W-:Y:S04]  /*a170*/  STS.128 [R140+0x280], R72 ;  /* 0x000280488c007388 */ /* 0x0003e80000000c00 */
[----:B------:R-:W-:Y:S04]  /*a180*/  STS.128 [R140+0x400], R32 ;  /* 0x000400208c007388 */ /* 0x000fe80000000c00 */
[----:B------:R2:W-:Y:S04]  /*a190*/  STS.128 [R140+0x480], R76 ;  /* 0x0004804c8c007388 */ /* 0x0005e80000000c00 */
[----:B------:R-:W-:Y:S04]  /*a1a0*/  STS.128 [R140+0x600], R44 ;  /* 0x0006002c8c007388 */ /* 0x000fe80000000c00 */
[----:B------:R-:W-:Y:S04]  /*a1b0*/  STS.128 [R140+0x680], R80 ;  /* 0x000680508c007388 */ /* 0x000fe80000000c00 */
[----:B------:R-:W-:Y:S01]  /*a1c0*/  BAR.SYNC.DEFER_BLOCKING 0x0 ;  /* 0x0000000000007b1d */ /* 0x000fe20000010000 */
[----:B-1----:R-:W-:-:S02]  /*a1d0*/  IMAD.MOV.U32 R72, RZ, RZ, R84 ;  /* 0x000000ffff487224 */ /* 0x002fc400078e0054 */
[----:B------:R-:W-:-:S03]  /*a1e0*/  IMAD.MOV.U32 R73, RZ, RZ, R85 ;  /* 0x000000ffff497224 */ /* 0x000fc600078e0055 */
[----:B------:R-:W1:Y:S04]  /*a1f0*/  LDS.128 R64, [R0] ;  /* 0x0000000000407984 */ /* 0x000e680000000c00 */
[----:B------:R-:W-:Y:S04]  /*a200*/  LDS.128 R48, [R0+0x800] ;  /* 0x0008000000307984 */ /* 0x000fe80000000c00 */
[----:B------:R-:W1:Y:S04]  /*a210*/  LDS.128 R60, [R68] ;  /* 0x00000000443c7984 */ /* 0x000e680000000c00 */
[----:B------:R-:W-:Y:S04]  /*a220*/  LDS.128 R44, [R68+0x800] ;  /* 0x00080000442c7984 */ /* 0x000fe80000000c00 */
[----:B------:R-:W1:Y:S04]  /*a230*/  LDS.128 R56, [R3] ;  /* 0x0000000003387984 */ /* 0x000e680000000c00 */
[----:B------:R-:W-:Y:S04]  /*a240*/  LDS.128 R32, [R3+0x800] ;  /* 0x0008000003207984 */ /* 0x000fe80000000c00 */
[----:B------:R-:W1:Y:S04]  /*a250*/  LDS.128 R52, [R2] ;  /* 0x0000000002347984 */ /* 0x000e680000000c00 */
[----:B------:R-:W1:Y:S01]  /*a260*/  LDS.128 R12, [R2+0x800] ;  /* 0x00080000020c7984 */ /* 0x000e620000000c00 */
[----:B------:R-:W-:-:S02]  /*a270*/  IMAD.MOV.U32 R74, RZ, RZ, R160 ;  /* 0x000000ffff4a7224 */ /* 0x000fc400078e00a0 */
[----:B------:R-:W-:Y:S01]  /*a280*/  IMAD.MOV.U32 R75, RZ, RZ, R161 ;  /* 0x000000ffff4b7224 */ /* 0x000fe200078e00a1 */
[----:B------:R-:W-:Y:S01]  /*a290*/  BAR.SYNC.DEFER_BLOCKING 0x0 ;  /* 0x0000000000007b1d */ /* 0x000fe20000010000 */
[----:B------:R-:W-:Y:S02]  /*a2a0*/  IMAD.MOV.U32 R115, RZ, RZ, R101 ;  /* 0x000000ffff737224 */ /* 0x000fe400078e0065 */
[----:B--2---:R-:W-:Y:S02]  /*a2b0*/  IMAD.MOV.U32 R78, RZ, RZ, R96 ;  /* 0x000000ffff4e7224 */ /* 0x004fe400078e0060 */
        /* <DEDUP_REMOVED lines=9> */
[----:B------:R2:W-:Y:S01]  /*a350*/  STS.128 [R140+0x200], R72 ;  /* 0x000200488c007388 */ /* 0x0005e20000000c00 */
[----:B------:R-:W-:-:S03]  /*a360*/  IMAD.MOV.U32 R97, RZ, RZ, R91 ;  /* 0x000000ffff617224 */ /* 0x000fc600078e005b */
[----:B------:R1:W-:Y:S04]  /*a370*/  STS.128 [R140], R112 ;  /* 0x000000708c007388 */ /* 0x0003e80000000c00 */
[----:B------:R-:W-:Y:S01]  /*a380*/  STS.128 [R140+0x80], R100 ;  /* 0x000080648c007388 */ /* 0x000fe20000000c00 */
[----:B--2---:R-:W-:Y:S02]  /*a390*/  IMAD.MOV.U32 R74, RZ, RZ, R108 ;  /* 0x000000ffff4a7224 */ /* 0x004fe400078e006c */
        /* <DEDUP_REMOVED lines=9> */
[----:B------:R2:W-:Y:S04]  /*a430*/  STS.128 [R140+0x680], R108 ;  /* 0x0006806c8c007388 */ /* 0x0005e80000000c00 */
[----:B------:R-:W-:Y:S01]  /*a440*/  BAR.SYNC.DEFER_BLOCKING 0x0 ;  /* 0x0000000000007b1d */ /* 0x000fe20000010000 */
[----:B-1----:R-:W-:-:S02]  /*a450*/  IMAD.MOV.U32 R114, RZ, RZ, R128 ;  /* 0x000000ffff727224 */ /* 0x002fc400078e0080 */
[----:B------:R-:W-:Y:S02]  /*a460*/  IMAD.MOV.U32 R115, RZ, RZ, R129 ;  /* 0x000000ffff737224 */ /* 0x000fe400078e0081 */
[----:B------:R-:W-:Y:S01]  /*a470*/  IMAD.MOV.U32 R128, RZ, RZ, R126 ;  /* 0x000000ffff807224 */ /* 0x000fe200078e007e */
        /* <DEDUP_REMOVED lines=8> */
[----:B------:R-:W-:-:S03]  /*a500*/  IMAD.MOV.U32 R129, RZ, RZ, R127 ;  /* 0x000000ffff817224 */ /* 0x000fc600078e007f */
[----:B------:R-:W-:Y:S01]  /*a510*/  BAR.SYNC.DEFER_BLOCKING 0x0 ;  /* 0x0000000000007b1d */ /* 0x000fe20000010000 */
[----:B------:R-:W-:Y:S02]  /*a520*/  IMAD.MOV.U32 R106, RZ, RZ, R120 ;  /* 0x000000ffff6a7224 */ /* 0x000fe400078e0078 */
[----:B------:R-:W-:Y:S02]  /*a530*/  IMAD.MOV.U32 R107, RZ, RZ, R121 ;  /* 0x000000ffff6b7224 */ /* 0x000fe400078e0079 */
[----:B------:R-:W-:Y:S02]  /*a540*/  IMAD.MOV.U32 R112, RZ, RZ, R124 ;  /* 0x000000ffff707224 */ /* 0x000fe400078e007c */
[----:B------:R-:W-:Y:S02]  /*a550*/  IMAD.MOV.U32 R113, RZ, RZ, R125 ;  /* 0x000000ffff717224 */ /* 0x000fe400078e007d */
[----:B--2---:R-:W-:Y:S02]  /*a560*/  IMAD.MOV.U32 R110, RZ, RZ, R116 ;  /* 0x000000ffff6e7224 */ /* 0x004fe400078e0074 */
        /* <DEDUP_REMOVED lines=14> */
[----:B------:R-:W-:Y:S01]  /*a650*/  IMAD.MOV.U32 R137, RZ, RZ, R147 ;  /* 0x000000ffff897224 */ /* 0x000fe200078e0093 */
[----:B------:R2:W-:Y:S04]  /*a660*/  STS.128 [R140], R104 ;  /* 0x000000688c007388 */ /* 0x0005e80000000c00 */
[----:B------:R-:W-:Y:S04]  /*a670*/  STS.128 [R140+0x80], R120 ;  /* 0x000080788c007388 */ /* 0x000fe80000000c00 */
[----:B------:R-:W-:Y:S04]  /*a680*/  STS.128 [R140+0x200], R112 ;  /* 0x000200708c007388 */ /* 0x000fe80000000c00 */
[----:B------:R-:W-:Y:S04]  /*a690*/  STS.128 [R140+0x280], R128 ;  /* 0x000280808c007388 */ /* 0x000fe80000000c00 */
[----:B------:R1:W-:Y:S04]  /*a6a0*/  STS.128 [R140+0x400], R108 ;  /* 0x0004006c8c007388 */ /* 0x0003e80000000c00 */
[----:B------:R-:W-:Y:S04]  /*a6b0*/  STS.128 [R140+0x480], R116 ;  /* 0x000480748c007388 */ /* 0x000fe80000000c00 */
[----:B------:R-:W-:Y:S04]  /*a6c0*/  STS.128 [R140+0x600], R124 ;  /* 0x0006007c8c007388 */ /* 0x000fe80000000c00 */
[----:B------:R-:W-:Y:S01]  /*a6d0*/  STS.128 [R140+0x680], R136 ;  /* 0x000680888c007388 */ /* 0x000fe20000000c00 */
[----:B------:R-:W-:-:S02]  /*a6e0*/  IMAD R70, R141, c[0x0][0x194], RZ ;  /* 0x000065008d467a24 */ /* 0x000fc400078e02ff */
[C---:B------:R-:W-:Y:S01]  /*a6f0*/  IMAD R71, R195.reuse, c[0x0][0x198], RZ ;  /* 0x00006600c3477a24 */ /* 0x040fe200078e02ff */
[----:B------:R-:W-:Y:S02]  /*a700*/  BAR.SYNC.DEFER_BLOCKING 0x0 ;  /* 0x0000000000007b1d */ /* 0x000fe40000010000 */
[C---:B------:R-:W-:Y:S02]  /*a710*/  LEA R69, P6, R70.reuse, c[0x0][0x170], 0x2 ;  /* 0x00005c0046457a11 */ /* 0x040fe400078c10ff */
[----:B------:R-:W-:Y:S02]  /*a720*/  ISETP.LT.AND P3, PT, R195, c[0x0][0x17c], !P0 ;  /* 0x00005f00c3007a0c */ /* 0x000fe40004761270 */
[----:B------:R-:W-:Y:S02]  /*a730*/  LEA.HI.X.SX32 R70, R70, c[0x0][0x174], 0x2, P6 ;  /* 0x00005d0046467a11 */ /* 0x000fe400030f16ff */
[C---:B--2---:R-:W-:Y:S02]  /*a740*/  LEA R104, P6, R71.reuse, R69, 0x2 ;  /* 0x0000004547687211 */ /* 0x044fe400078c10ff */
[----:B------:R-:W-:-:S02]  /*a750*/  IADD3 R107, R71, c[0x0][0x198], RZ ;  /* 0x00006600476b7a10 */ /* 0x000fc40007ffe0ff */
[-C--:B------:R-:W-:Y:S02]  /*a760*/  LEA.HI.X.SX32 R105, R71, R70.reuse, 0x2, P6 ;  /* 0x0000004647697211 */ /* 0x080fe400030f16ff */
[CC--:B------:R-:W-:Y:S02]  /*a770*/  LEA R106, P6, R107.reuse, R69.reuse, 0x2 ;  /* 0x000000456b6a7211 */ /* 0x0c0fe400078c10ff */
[----:B-1----:R-:W-:Y:S02]  /*a780*/  IADD3 R109, R107, c[0x0][0x198], RZ ;  /* 0x000066006b6d7a10 */ /* 0x002fe40007ffe0ff */
[----:B------:R-:W-:Y:S02]  /*a790*/  IADD3 R71, R195, 0x5, RZ ;  /* 0x00000005c3477810 */ /* 0x000fe40007ffe0ff */
[----:B------:R-:W-:Y:S02]  /*a7a0*/  LEA.HI.X.SX32 R107, R107, R70, 0x2, P6 ;  /* 0x000000466b6b7211 */ /* 0x000fe400030f16ff */
[----:B------:R-:W-:Y:S01]  /*a7b0*/  LEA R108, P6, R109, R69, 0x2 ;  /* 0x000000456d6c7211 */ /* 0x000fe200078c10ff */
[----:B------:R1:W-:Y:S01]  /*a7c0*/  @P3 STG.E [R104.64], R16 ;  /* 0x0000001068003986 */ /* 0x0003e2000c101904 */
[----:B------:R-:W-:-:S02]  /*a7d0*/  ISETP.LT.AND P3, PT, R71, c[0x0][0x17c], !P0 ;  /* 0x00005f0047007a0c */ /* 0x000fc40004761270 */
[----:B------:R-:W-:Y:S02]  /*a7e0*/  IADD3 R111, R109, c[0x0][0x198], RZ ;  /* 0x000066006d6f7a10 */ /* 0x000fe40007ffe0ff */
[----:B------:R-:W-:Y:S01]  /*a7f0*/  IADD3 R71, R195, 0x6, RZ ;  /* 0x00000006c3477810 */ /* 0x000fe20007ffe0ff */
[----:B------:R2:W-:Y:S01]  /*a800*/  @P5 STG.E [R106.64], R17 ;  /* 0x000000116a005986 */ /* 0x0005e2000c101904 */
[----:B------:R-:W-:Y:S02]  /*a810*/  LEA.HI.X.SX32 R109, R109, R70, 0x2, P6 ;  /* 0x000000466d6d7211 */ /* 0x000fe400030f16ff */
[----:B------:R-:W-:Y:S02]  /*a820*/  LEA R110, P6, R111, R69, 0x2 ;  /* 0x000000456f6e7211 */ /* 0x000fe400078c10ff */
[----:B------:R-:W-:Y:S02]  /*a830*/  ISETP.LT.AND P5, PT, R71, c[0x0][0x17c], !P0 ;  /* 0x00005f0047007a0c */ /* 0x000fe400047a1270 */
[----:B-1----:R-:W-:-:S02]  /*a840*/  IADD3 R16, R195, 0x7, RZ ;  /* 0x00000007c3107810 */ /* 0x002fc40007ffe0ff */
[C---:B------:R-:W-:Y:S01]  /*a850*/  IADD3 R71, R111.reuse, c[0x0][0x198], RZ ;  /* 0x000066006f477a10 */ /* 0x040fe20007ffe0ff */
[----:B------:R1:W-:Y:S01]  /*a860*/  @P1 STG.E [R108.64], R8 ;  /* 0x000000086c001986 */ /* 0x0003e2000c101904 */
[-C--:B------:R-:W-:Y:S02]  /*a870*/  LEA.HI.X.SX32 R111, R111, R70.reuse, 0x2, P6 ;  /* 0x000000466f6f7211 */ /* 0x080fe400030f16ff */
[----:B------:R-:W-:Y:S02]  /*a880*/  ISETP.LT.AND P1, PT, R16, c[0x0][0x17c], !P0 ;  /* 0x00005f0010007a0c */ /* 0x000fe40004721270 */
[----:B------:R-:W-:Y:S02]  /*a890*/  IADD3 R16, R195, 0x8, RZ ;  /* 0x00000008c3107810 */ /* 0x000fe40007ffe0ff */
[C---:B------:R-:W-:Y:S02]  /*a8a0*/  LEA R104, P6, R71.reuse, R69, 0x2 ;  /* 0x0000004547687211 */ /* 0x040fe400078c10ff */
[C---:B--2---:R-:W-:Y:S01]  /*a8b0*/  IADD3 R17, R71.reuse, c[0x0][0x198], RZ ;  /* 0x0000660047117a10 */ /* 0x044fe20007ffe0ff */
[----:B------:R2:W-:Y:S01]  /*a8c0*/  @P4 STG.E [R110.64], R9 ;  /* 0x000000096e004986 */ /* 0x0005e2000c101904 */
[----:B------:R-:W-:-:S02]  /*a8d0*/  LEA.HI.X.SX32 R105, R71, R70, 0x2, P6 ;  /* 0x0000004647697211 */ /* 0x000fc400030f16ff */
[----:B------:R-:W-:Y:S02]  /*a8e0*/  ISETP.LT.AND P4, PT, R16, c[0x0][0x17c], !P0 ;  /* 0x00005f0010007a0c */ /* 0x000fe40004781270 */
[CC--:B------:R-:W-:Y:S02]  /*a8f0*/  LEA R16, P6, R17.reuse, R69.reuse, 0x2 ;  /* 0x0000004511107211 */ /* 0x0c0fe400078c10ff */
[C---:B------:R-:W-:Y:S02]  /*a900*/  IADD3 R107, R17.reuse, c[0x0][0x198], RZ ;  /* 0x00006600116b7a10 */ /* 0x040fe40007ffe0ff */
[----:B------:R-:W-:Y:S02]  /*a910*/  LEA.HI.X.SX32 R17, R17, R70, 0x2, P6 ;  /* 0x0000004611117211 */ /* 0x000fe400030f16ff */
[----:B------:R-:W-:Y:S02]  /*a920*/  LEA R106, P6, R107, R69, 0x2 ;  /* 0x000000456b6a7211 */ /* 0x000fe400078c10ff */
[----:B-1----:R-:W-:Y:S01]  /*a930*/  IADD3 R8, R195, 0xa, RZ ;  /* 0x0000000ac3087810 */ /* 0x002fe20007ffe0ff */
[----:B---3--:R1:W-:Y:S01]  /*a940*/  @P2 STG.E [R104.64], R4 ;  /* 0x0000000468002986 */ /* 0x0083e2000c101904 */
[----:B--2---:R-:W-:-:S02]  /*a950*/  IADD3 R9, R107, c[0x0][0x198], RZ ;  /* 0x000066006b097a10 */ /* 0x004fc40007ffe0ff */
[----:B------:R-:W-:Y:S01]  /*a960*/  IADD3 R71, R195, 0x9, RZ ;  /* 0x00000009c3477810 */ /* 0x000fe20007ffe0ff */
[----:B------:R2:W-:Y:S01]  /*a970*/  @P3 STG.E [R16.64], R5 ;  /* 0x0000000510003986 */ /* 0x0005e2000c101904 */
[----:B------:R-:W-:Y:S02]  /*a980*/  LEA.HI.X.SX32 R107, R107, R70, 0x2, P6 ;  /* 0x000000466b6b7211 */ /* 0x000fe400030f16ff */
[----:B------:R-:W-:Y:S02]  /*a990*/  ISETP.LT.AND P3, PT, R8, c[0x0][0x17c], !P0 ;  /* 0x00005f0008007a0c */ /* 0x000fe40004761270 */
[----:B------:R-:W-:Y:S02]  /*a9a0*/  LEA R8, P6, R9, R69, 0x2 ;  /* 0x0000004509087211 */ /* 0x000fe400078c10ff */
[----:B------:R-:W-:Y:S02]  /*a9b0*/  ISETP.LT.AND P2, PT, R71, c[0x0][0x17c], !P0 ;  /* 0x00005f0047007a0c */ /* 0x000fe40004741270 */
[----:B-1----:R-:W-:-:S02]  /*a9c0*/  IADD3 R105, R9, c[0x0][0x198], RZ ;  /* 0x0000660009697a10 */ /* 0x002fc40007ffe0ff */
[----:B------:R-:W-:Y:S01]  /*a9d0*/  IADD3 R71, R195, 0xb, RZ ;  /* 0x0000000bc3477810 */ /* 0x000fe20007ffe0ff */
[----:B----4-:R1:W-:Y:S01]  /*a9e0*/  @P5 STG.E [R106.64], R40 ;  /* 0x000000286a005986 */ /* 0x0103e2000c101904 */
[-C--:B------:R-:W-:Y:S02]  /*a9f0*/  LEA.HI.X.SX32 R9, R9, R70.reuse, 0x2, P6 ;  /* 0x0000004609097211 */ /* 0x080fe400030f16ff */
[----:B------:R-:W-:Y:S02]  /*aa00*/  LEA R104, P6, R105, R69, 0x2 ;  /* 0x0000004569687211 */ /* 0x000fe400078c10ff */
[----:B------:R-:W-:Y:S02]  /*aa10*/  ISETP.LT.AND P5, PT, R71, c[0x0][0x17c], !P0 ;  /* 0x00005f0047007a0c */ /* 0x000fe400047a1270 */
[----:B------:R-:W-:Y:S02]  /*aa20*/  IADD3 R4, R195, 0xc, RZ ;  /* 0x0000000cc3047810 */ /* 0x000fe40007ffe0ff */
[C---:B------:R-:W-:Y:S01]  /*aa30*/  IADD3 R71, R105.reuse, c[0x0][0x198], RZ ;  /* 0x0000660069477a10 */ /* 0x040fe20007ffe0ff */
[----:B------:R3:W-:Y:S01]  /*aa40*/  @P1 STG.E [R8.64], R41 ;  /* 0x0000002908001986 */ /* 0x0007e2000c101904 */
[----:B------:R-:W-:-:S02]  /*aa50*/  LEA.HI.X.SX32 R105, R105, R70, 0x2, P6 ;  /* 0x0000004669697211 */ /* 0x000fc400030f16ff */
[----:B------:R-:W-:Y:S02]  /*aa60*/  ISETP.LT.AND P1, PT, R4, c[0x0][0x17c], !P0 ;  /* 0x00005f0004007a0c */ /* 0x000fe40004721270 */
[----:B------:R-:W-:Y:S02]  /*aa70*/  LEA R4, P6, R71, R69, 0x2 ;  /* 0x0000004547047211 */ /* 0x000fe400078c10ff */
[----:B--2---:R-:W-:Y:S02]  /*aa80*/  IADD3 R16, R195, 0xd, RZ ;  /* 0x0000000dc3107810 */ /* 0x004fe40007ffe0ff */
[C---:B------:R-:W-:Y:S01]  /*aa90*/  IADD3 R17, R71.reuse, c[0x0][0x198], RZ ;  /* 0x0000660047117a10 */ /* 0x040fe20007ffe0ff */
[----:B------:R-:W-:Y:S01]  /*aaa0*/  @P4 STG.E [R104.64], R36 ;  /* 0x0000002468004986 */ /* 0x000fe2000c101904 */
[----:B------:R-:W-:Y:S02]  /*aab0*/  LEA.HI.X.SX32 R5, R71, R70, 0x2, P6 ;  /* 0x0000004647057211 */ /* 0x000fe400030f16ff */
[----:B------:R-:W-:-:S02]  /*aac0*/  ISETP.LT.AND P4, PT, R16, c[0x0][0x17c], !P0 ;  /* 0x00005f0010007a0c */ /* 0x000fc40004781270 */
[-C--:B------:R-:W-:Y:S02]  /*aad0*/  LEA R16, P6, R17, R69.reuse, 0x2 ;  /* 0x0000004511107211 */ /* 0x080fe400078c10ff */
[----:B-1----:R-:W-:Y:S02]  /*aae0*/  IADD3 R40, R195, 0xe, RZ ;  /* 0x0000000ec3287810 */ /* 0x002fe40007ffe0ff */
[C---:B---3--:R-:W-:Y:S01]  /*aaf0*/  IADD3 R9, R17.reuse, c[0x0][0x198], RZ ;  /* 0x0000660011097a10 */ /* 0x048fe20007ffe0ff */
[----:B------:R1:W-:Y:S01]  /*ab00*/  @P2 STG.E [R4.64], R37 ;  /* 0x0000002504002986 */ /* 0x0003e2000c101904 */
[----:B------:R-:W-:Y:S02]  /*ab10*/  LEA.HI.X.SX32 R17, R17, R70, 0x2, P6 ;  /* 0x0000004611117211 */ /* 0x000fe400030f16ff */
[----:B------:R-:W-:Y:S02]  /*ab20*/  ISETP.LT.AND P2, PT, R40, c[0x0][0x17c], !P0 ;  /* 0x00005f0028007a0c */ /* 0x000fe40004741270 */
[----:B------:R-:W-:-:S02]  /*ab30*/  LEA R8, P6, R9, R69, 0x2 ;  /* 0x0000004509087211 */ /* 0x000fc400078c10ff */
[----:B------:R-:W-:Y:S02]  /*ab40*/  IADD3 R40, R195, 0xf, RZ ;  /* 0x0000000fc3287810 */ /* 0x000fe40007ffe0ff */
[C---:B------:R-:W-:Y:S01]  /*ab50*/  IADD3 R41, R9.reuse, c[0x0][0x198], RZ ;  /* 0x0000660009297a10 */ /* 0x040fe20007ffe0ff */
[----:B------:R2:W-:Y:S01]  /*ab60*/  @P3 STG.E [R16.64], R28 ;  /* 0x0000001c10003986 */ /* 0x0005e2000c101904 */
[----:B------:R-:W-:Y:S02]  /*ab70*/  LEA.HI.X.SX32 R9, R9, R70, 0x2, P6 ;  /* 0x0000004609097211 */ /* 0x000fe400030f16ff */
[----:B------:R-:W-:Y:S02]  /*ab80*/  ISETP.LT.AND P3, PT, R40, c[0x0][0x17c], !P0 ;  /* 0x00005f0028007a0c */ /* 0x000fe40004761270 */
[----:B------:R-:W-:Y:S02]  /*ab90*/  LEA R40, P6, R41, R69, 0x2 ;  /* 0x0000004529287211 */ /* 0x000fe400078c10ff */
[----:B-1----:R-:W-:-:S02]  /*aba0*/  IADD3 R4, R195, 0x10, RZ ;  /* 0x00000010c3047810 */ /* 0x002fc40007ffe0ff */
[C---:B------:R-:W-:Y:S01]  /*abb0*/  IADD3 R5, R41.reuse, c[0x0][0x198], RZ ;  /* 0x0000660029057a10 */ /* 0x040fe20007ffe0ff */
[----:B------:R1:W-:Y:S01]  /*abc0*/  @P5 STG.E [R8.64], R29 ;  /* 0x0000001d08005986 */ /* 0x0003e2000c101904 */
[-C--:B------:R-:W-:Y:S02]  /*abd0*/  LEA.HI.X.SX32 R41, R41, R70.reuse, 0x2, P6 ;  /* 0x0000004629297211 */ /* 0x080fe400030f16ff */
[----:B------:R-:W-:Y:S02]  /*abe0*/  ISETP.LT.AND P5, PT, R4, c[0x0][0x17c], !P0 ;  /* 0x00005f0004007a0c */ /* 0x000fe400047a1270 */
[----:B------:R-:W-:Y:S02]  /*abf0*/  LEA R4, P6, R5, R69, 0x2 ;  /* 0x0000004505047211 */ /* 0x000fe400078c10ff */
[----:B------:R-:W-:Y:S02]  /*ac00*/  IADD3 R36, R195, 0x11, RZ ;  /* 0x00000011c3247810 */ /* 0x000fe40007ffe0ff */
[C---:B--2---:R-:W-:Y:S01]  /*ac10*/  IADD3 R17, R5.reuse, c[0x0][0x198], RZ ;  /* 0x0000660005117a10 */ /* 0x044fe20007ffe0ff */
[----:B------:R-:W-:Y:S01]  /*ac20*/  @P1 STG.E [R40.64], R24 ;  /* 0x0000001828001986 */ /* 0x000fe2000c101904 */
[----:B------:R-:W-:-:S02]  /*ac30*/  LEA.HI.X.SX32 R5, R5, R70, 0x2, P6 ;  /* 0x0000004605057211 */ /* 0x000fc400030f16ff */
[----:B------:R-:W-:Y:S02]  /*ac40*/  ISETP.LT.AND P1, PT, R36, c[0x0][0x17c], !P0 ;  /* 0x00005f0024007a0c */ /* 0x000fe40004721270 */
[CC--:B------:R-:W-:Y:S02]  /*ac50*/  LEA R16, P6, R17.reuse, R69.reuse, 0x2 ;  /* 0x0000004511107211 */ /* 0x0c0fe400078c10ff */
[C---:B------:R-:W-:Y:S02]  /*ac60*/  IADD3 R36, R17.reuse, c[0x0][0x198], RZ ;  /* 0x0000660011247a10 */ /* 0x040fe40007ffe0ff */
[----:B------:R-:W-:Y:S02]  /*ac70*/  LEA.HI.X.SX32 R17, R17, R70, 0x2, P6 ;  /* 0x0000004611117211 */ /* 0x000fe400030f16ff */
[----:B------:R-:W-:Y:S02]  /*ac80*/  IADD3 R28, R195, 0x12, RZ ;  /* 0x00000012c31c7810 */ /* 0x000fe40007ffe0ff */
[----:B-1----:R-:W-:-:S02]  /*ac90*/  LEA R8, P6, R36, R69, 0x2 ;  /* 0x0000004524087211 */ /* 0x002fc400078c10ff */
[----:B------:R-:W-:Y:S01]  /*aca0*/  IADD3 R29, R36, c[0x0][0x198], RZ ;  /* 0x00006600241d7a10 */ /* 0x000fe20007ffe0ff */
[----:B------:R1:W-:Y:S01]  /*acb0*/  @P4 STG.E [R4.64], R25 ;  /* 0x0000001904004986 */ /* 0x0003e2000c101904 */
[----:B------:R-:W-:Y:S02]  /*acc0*/  ISETP.LT.AND P4, PT, R28, c[0x0][0x17c], !P0 ;  /* 0x00005f001c007a0c */ /* 0x000fe40004781270 */
[-C--:B------:R-:W-:Y:S02]  /*acd0*/  LEA.HI.X.SX32 R9, R36, R70.reuse, 0x2, P6 ;  /* 0x0000004624097211 */ /* 0x080fe400030f16ff */
[C---:B------:R-:W-:Y:S02]  /*ace0*/  LEA R28, P6, R29.reuse, R69, 0x2 ;  /* 0x000000451d1c7211 */ /* 0x040fe400078c10ff */
[C---:B-1----:R-:W-:Y:S02]  /*acf0*/  IADD3 R5, R29.reuse, c[0x0][0x198], RZ ;  /* 0x000066001d057a10 */ /* 0x042fe40007ffe0ff */
[----:B------:R-:W-:-:S02]  /*ad00*/  LEA.HI.X.SX32 R29, R29, R70, 0x2, P6 ;  /* 0x000000461d1d7211 */ /* 0x000fc400030f16ff */
[C---:B------:R-:W-:Y:S02]  /*ad10*/  LEA R4, P6, R5.reuse, R69, 0x2 ;  /* 0x0000004505047211 */ /* 0x040fe400078c10ff */
[----:B------:R-:W-:Y:S02]  /*ad20*/  IADD3 R25, R5, c[0x0][0x198], RZ ;  /* 0x0000660005197a10 */ /* 0x000fe40007ffe0ff */
[----:B------:R-:W-:Y:S01]  /*ad30*/  IADD3 R24, R195, 0x13, RZ ;  /* 0x00000013c3187810 */ /* 0x000fe20007ffe0ff */
[----:B-----5:R1:W-:Y:S01]  /*ad40*/  @P2 STG.E [R16.64], R20 ;  /* 0x0000001410002986 */ /* 0x0203e2000c101904 */
[----:B------:R-:W-:Y:S02]  /*ad50*/  LEA.HI.X.SX32 R5, R5, R70, 0x2, P6 ;  /* 0x0000004605057211 */ /* 0x000fe400030f16ff */
[----:B------:R-:W-:Y:S01]  /*ad60*/  ISETP.LT.AND P2, PT, R24, c[0x0][0x17c], !P0 ;  /* 0x00005f0018007a0c */ /* 0x000fe20004741270 */
[----:B------:R2:W-:Y:S01]  /*ad70*/  @P3 STG.E [R8.64], R21 ;  /* 0x0000001508003986 */ /* 0x0005e2000c101904 */
[----:B------:R-:W-:-:S03]  /*ad80*/  IADD3 R24, R195, 0x14, RZ ;  /* 0x00000014c3187810 */ /* 0x000fc60007ffe0ff */
[----:B------:R-:W-:Y:S01]  /*ad90*/  @P5 STG.E [R28.64], R18 ;  /* 0x000000121c005986 */ /* 0x000fe2000c101904 */
[----:B-1----:R-:W-:-:S03]  /*ada0*/  LEA R16, P6, R25, R69, 0x2 ;  /* 0x0000004519107211 */ /* 0x002fc600078c10ff */
[----:B------:R1:W-:Y:S01]  /*adb0*/  @P1 STG.E [R4.64], R19 ;  /* 0x0000001304001986 */ /* 0x0003e2000c101904 */
[----:B--2---:R-:W-:Y:S02]  /*adc0*/  IADD3 R8, R195, 0x16, RZ ;  /* 0x00000016c3087810 */ /* 0x004fe40007ffe0ff */
[C---:B------:R-:W-:Y:S02]  /*add0*/  IADD3 R9, R25.reuse, c[0x0][0x198], RZ ;  /* 0x0000660019097a10 */ /* 0x040fe40007ffe0ff */
[----:B------:R-:W-:Y:S02]  /*ade0*/  LEA.HI.X.SX32 R17, R25, R70, 0x2, P6 ;  /* 0x0000004619117211 */ /* 0x000fe400030f16ff */
[----:B------:R-:W-:Y:S02]  /*adf0*/  ISETP.LT.AND P1, PT, R8, c[0x0][0x17c], !P0 ;  /* 0x00005f0008007a0c */ /* 0x000fe40004721270 */
[----:B------:R-:W-:Y:S02]  /*ae00*/  ISETP.LT.AND P3, PT, R24, c[0x0][0x17c], !P0 ;  /* 0x00005f0018007a0c */ /* 0x000fe40004761270 */
[----:B------:R-:W-:-:S02]  /*ae10*/  IADD3 R20, R195, 0x17, RZ ;  /* 0x00000017c3147810 */ /* 0x000fc40007ffe0ff */
[----:B------:R-:W-:Y:S02]  /*ae20*/  LEA R8, P6, R9, R69, 0x2 ;  /* 0x0000004509087211 */ /* 0x000fe400078c10ff */
[----:B------:R-:W-:Y:S02]  /*ae30*/  IADD3 R24, R195, 0x15, RZ ;  /* 0x00000015c3187810 */ /* 0x000fe40007ffe0ff */
[C---:B------:R-:W-:Y:S01]  /*ae40*/  IADD3 R21, R9.reuse, c[0x0][0x198], RZ ;  /* 0x0000660009157a10 */ /* 0x040fe20007ffe0ff */
[----:B------:R2:W-:Y:S01]  /*ae50*/  @P4 STG.E [R16.64], R10 ;  /* 0x0000000a10004986 */ /* 0x0005e2000c101904 */
[----:B------:R-:W-:Y:S02]  /*ae60*/  LEA.HI.X.SX32 R9, R9, R70, 0x2, P6 ;  /* 0x0000004609097211 */ /* 0x000fe400030f16ff */
[----:B------:R-:W-:Y:S02]  /*ae70*/  ISETP.LT.AND P4, PT, R20, c[0x0][0x17c], !P0 ;  /* 0x00005f0014007a0c */ /* 0x000fe40004781270 */
[----:B------:R-:W-:-:S02]  /*ae80*/  ISETP.LT.AND P5, PT, R24, c[0x0][0x17c], !P0 ;  /* 0x00005f0018007a0c */ /* 0x000fc400047a1270 */
[CC--:B------:R-:W-:Y:S02]  /*ae90*/  LEA R20, P6, R21.reuse, R69.reuse, 0x2 ;  /* 0x0000004515147211 */ /* 0x0c0fe400078c10ff */
[C---:B------:R-:W-:Y:S02]  /*aea0*/  IADD3 R24, R21.reuse, c[0x0][0x198], RZ ;  /* 0x0000660015187a10 */ /* 0x040fe40007ffe0ff */
[-C--:B------:R-:W-:Y:S02]  /*aeb0*/  LEA.HI.X.SX32 R21, R21, R70.reuse, 0x2, P6 ;  /* 0x0000004615157211 */ /* 0x080fe400030f16ff */
[C---:B-1----:R-:W-:Y:S02]  /*aec0*/  LEA R4, P6, R24.reuse, R69, 0x2 ;  /* 0x0000004518047211 */ /* 0x042fe400078c10ff */
[----:B--2---:R-:W-:Y:S02]  /*aed0*/  IADD3 R10, R195, 0x19, RZ ;  /* 0x00000019c30a7810 */ /* 0x004fe40007ffe0ff */
[C---:B------:R-:W-:Y:S01]  /*aee0*/  IADD3 R17, R24.reuse, c[0x0][0x198], RZ ;  /* 0x0000660018117a10 */ /* 0x040fe20007ffe0ff */
[----:B------:R1:W-:Y:S01]  /*aef0*/  @P2 STG.E [R8.64], R11 ;  /* 0x0000000b08002986 */ /* 0x0003e2000c101904 */
[----:B------:R-:W-:-:S02]  /*af00*/  LEA.HI.X.SX32 R5, R24, R70, 0x2, P6 ;  /* 0x0000004618057211 */ /* 0x000fc400030f16ff */
[----:B------:R-:W-:Y:S01]  /*af10*/  LEA R16, P6, R17, R69, 0x2 ;  /* 0x0000004511107211 */ /* 0x000fe200078c10ff */
[----:B------:R-:W-:Y:S01]  /*af20*/  @P3 STG.E [R20.64], R6 ;  /* 0x0000000614003986 */ /* 0x000fe2000c101904 */
[----:B------:R-:W-:Y:S02]  /*af30*/  ISETP.LT.AND P3, PT, R10, c[0x0][0x17c], !P0 ;  /* 0x00005f000a007a0c */ /* 0x000fe40004761270 */
[C---:B------:R-:W-:Y:S01]  /*af40*/  IADD3 R10, R195.reuse, 0x1a, RZ ;  /* 0x0000001ac30a7810 */ /* 0x040fe20007ffe0ff */
[----:B------:R2:W-:Y:S01]  /*af50*/  @P5 STG.E [R4.64], R7 ;  /* 0x0000000704005986 */ /* 0x0005e2000c101904 */
[----:B------:R-:W-:Y:S02]  /*af60*/  IADD3 R18, R195, 0x18, RZ ;  /* 0x00000018c3127810 */ /* 0x000fe40007ffe0ff */
[C---:B-1----:R-:W-:Y:S02]  /*af70*/  IADD3 R9, R17.reuse, c[0x0][0x198], RZ ;  /* 0x0000660011097a10 */ /* 0x042fe40007ffe0ff */
[----:B------:R-:W-:-:S02]  /*af80*/  LEA.HI.X.SX32 R17, R17, R70, 0x2, P6 ;  /* 0x0000004611117211 */ /* 0x000fc400030f16ff */
[----:B------:R-:W-:Y:S02]  /*af90*/  ISETP.LT.AND P5, PT, R10, c[0x0][0x17c], !P0 ;  /* 0x00005f000a007a0c */ /* 0x000fe400047a1270 */
[----:B------:R-:W-:Y:S02]  /*afa0*/  IADD3 R10, R195, 0x1b, RZ ;  /* 0x0000001bc30a7810 */ /* 0x000fe40007ffe0ff */
[C---:B------:R-:W-:Y:S02]  /*afb0*/  LEA R8, P6, R9.reuse, R69, 0x2 ;  /* 0x0000004509087211 */ /* 0x040fe400078c10ff */
[----:B------:R-:W-:Y:S02]  /*afc0*/  ISETP.LT.AND P2, PT, R18, c[0x0][0x17c], !P0 ;  /* 0x00005f0012007a0c */ /* 0x000fe40004741270 */
[C---:B------:R-:W-:Y:S01]  /*afd0*/  IADD3 R11, R9.reuse, c[0x0][0x198], RZ ;  /* 0x00006600090b7a10 */ /* 0x040fe20007ffe0ff */
[----:B------:R1:W-:Y:S01]  /*afe0*/  @P1 STG.E [R16.64], R42 ;  /* 0x0000002a10001986 */ /* 0x0003e2000c101904 */
[----:B------:R-:W-:-:S02]  /*aff0*/  LEA.HI.X.SX32 R9, R9, R70, 0x2, P6 ;  /* 0x0000004609097211 */ /* 0x000fc400030f16ff */
[----:B------:R-:W-:Y:S02]  /*b000*/  ISETP.LT.AND P1, PT, R10, c[0x0][0x17c], !P0 ;  /* 0x00005f000a007a0c */ /* 0x000fe40004721270 */
[----:B------:R-:W-:Y:S02]  /*b010*/  LEA R10, P6, R11, R69, 0x2 ;  /* 0x000000450b0a7211 */ /* 0x000fe400078c10ff */
[----:B--2---:R-:W-:Y:S02]  /*b020*/  IADD3 R4, R195, 0x1c, RZ ;  /* 0x0000001cc3047810 */ /* 0x004fe40007ffe0ff */
[C---:B------:R-:W-:Y:S01]  /*b030*/  IADD3 R5, R11.reuse, c[0x0][0x198], RZ ;  /* 0x000066000b057a10 */ /* 0x040fe20007ffe0ff */
[----:B------:R2:W-:Y:S01]  /*b040*/  @P4 STG.E [R8.64], R43 ;  /* 0x0000002b08004986 */ /* 0x0005e2000c101904 */
[----:B------:R-:W-:Y:S02]  /*b050*/  LEA.HI.X.SX32 R11, R11, R70, 0x2, P6 ;  /* 0x000000460b0b7211 */ /* 0x000fe400030f16ff */
[----:B------:R-:W-:-:S02]  /*b060*/  ISETP.LT.AND P4, PT, R4, c[0x0][0x17c], !P0 ;  /* 0x00005f0004007a0c */ /* 0x000fc40004781270 */
[----:B------:R-:W-:Y:S02]  /*b070*/  IADD3 R6, R195, 0x1d, RZ ;  /* 0x0000001dc3067810 */ /* 0x000fe40007ffe0ff */
[CC--:B------:R-:W-:Y:S02]  /*b080*/  LEA R4, P6, R5.reuse, R69.reuse, 0x2 ;  /* 0x0000004505047211 */ /* 0x0c0fe400078c10ff */
[C---:B------:R-:W-:Y:S01]  /*b090*/  IADD3 R7, R5.reuse, c[0x0][0x198], RZ ;  /* 0x0000660005077a10 */ /* 0x040fe20007ffe0ff */
[----:B------:R3:W-:Y:S01]  /*b0a0*/  @P2 STG.E [R10.64], R38 ;  /* 0x000000260a002986 */ /* 0x0007e2000c101904 */
[----:B------:R-:W-:Y:S02]  /*b0b0*/  LEA.HI.X.SX32 R5, R5, R70, 0x2, P6 ;  /* 0x0000004605057211 */ /* 0x000fe400030f16ff */
[----:B------:R-:W-:Y:S02]  /*b0c0*/  ISETP.LT.AND P2, PT, R6, c[0x0][0x17c], !P0 ;  /* 0x00005f0006007a0c */ /* 0x000fe40004741270 */
[----:B------:R-:W-:-:S02]  /*b0d0*/  LEA R6, P6, R7, R69, 0x2 ;  /* 0x0000004507067211 */ /* 0x000fc400078c10ff */
[C---:B-1----:R-:W-:Y:S02]  /*b0e0*/  IADD3 R17, R7.reuse, c[0x0][0x198], RZ ;  /* 0x0000660007117a10 */ /* 0x042fe40007ffe0ff */
[-C--:B------:R-:W-:Y:S02]  /*b0f0*/  LEA.HI.X.SX32 R7, R7, R70.reuse, 0x2, P6 ;  /* 0x0000004607077211 */ /* 0x080fe400030f16ff */
[----:B--2---:R-:W-:Y:S02]  /*b100*/  LEA R8, P6, R17, R69, 0x2 ;  /* 0x0000004511087211 */ /* 0x004fe400078c10ff */
[----:B---3--:R-:W-:Y:S01]  /*b110*/  IADD3 R10, R195, 0x1f, RZ ;  /* 0x0000001fc30a7810 */ /* 0x008fe20007ffe0ff */
[----:B------:R1:W-:Y:S01]  /*b120*/  @P3 STG.E [R4.64], R39 ;  /* 0x0000002704003986 */ /* 0x0003e2000c101904 */
[C---:B------:R-:W-:Y:S02]  /*b130*/  IADD3 R11, R17.reuse, c[0x0][0x198], RZ ;  /* 0x00006600110b7a10 */ /* 0x040fe40007ffe0ff */
[----:B------:R-:W-:Y:S01]  /*b140*/  LEA.HI.X.SX32 R9, R17, R70, 0x2, P6 ;  /* 0x0000004611097211 */ /* 0x000fe200030f16ff */
[----:B------:R2:W-:Y:S01]  /*b150*/  @P5 STG.E [R6.64], R30 ;  /* 0x0000001e06005986 */ /* 0x0005e2000c101904 */
[----:B------:R-:W-:-:S02]  /*b160*/  ISETP.LT.AND P5, PT, R10, c[0x0][0x17c], !P0 ;  /* 0x00005f000a007a0c */ /* 0x000fc400047a1270 */
[CC--:B------:R-:W-:Y:S02]  /*b170*/  LEA R10, P6, R11.reuse, R69.reuse, 0x2 ;  /* 0x000000450b0a7211 */ /* 0x0c0fe400078c10ff */
[C---:B-1----:R-:W-:Y:S02]  /*b180*/  IADD3 R5, R11.reuse, c[0x0][0x198], RZ ;  /* 0x000066000b057a10 */ /* 0x042fe40007ffe0ff */
[-C--:B------:R-:W-:Y:S02]  /*b190*/  LEA.HI.X.SX32 R11, R11, R70.reuse, 0x2, P6 ;  /* 0x000000460b0b7211 */ /* 0x080fe400030f16ff */
[C---:B------:R-:W-:Y:S02]  /*b1a0*/  LEA R4, P6, R5.reuse, R69, 0x2 ;  /* 0x0000004505047211 */ /* 0x040fe400078c10ff */
[----:B------:R-:W-:Y:S02]  /*b1b0*/  IADD3 R17, R5, c[0x0][0x198], RZ ;  /* 0x0000660005117a10 */ /* 0x000fe40007ffe0ff */
[----:B------:R-:W-:Y:S01]  /*b1c0*/  IADD3 R16, R195, 0x1e, RZ ;  /* 0x0000001ec3107810 */ /* 0x000fe20007ffe0ff */
[----:B------:R1:W-:Y:S01]  /*b1d0*/  @P1 STG.E [R8.64], R31 ;  /* 0x0000001f08001986 */ /* 0x0003e2000c101904 */
[----:B------:R-:W-:-:S02]  /*b1e0*/  LEA.HI.X.SX32 R5, R5, R70, 0x2, P6 ;  /* 0x0000004605057211 */ /* 0x000fc400030f16ff */
[----:B--2---:R-:W-:Y:S01]  /*b1f0*/  LEA R6, P6, R17, R69, 0x2 ;  /* 0x0000004511067211 */ /* 0x004fe200078c10ff */
[----:B------:R2:W-:Y:S01]  /*b200*/  @P4 STG.E [R10.64], R26 ;  /* 0x0000001a0a004986 */ /* 0x0005e2000c101904 */
[----:B------:R-:W-:Y:S02]  /*b210*/  ISETP.LT.AND P3, PT, R16, c[0x0][0x17c], !P0 ;  /* 0x00005f0010007a0c */ /* 0x000fe40004761270 */
[C---:B------:R-:W-:Y:S01]  /*b220*/  IADD3 R16, R195.reuse, 0x20, RZ ;  /* 0x00000020c3107810 */ /* 0x040fe20007ffe0ff */
[----:B------:R3:W-:Y:S01]  /*b230*/  @P2 STG.E [R4.64], R27 ;  /* 0x0000001b04002986 */ /* 0x0007e2000c101904 */
[----:B-1----:R-:W-:Y:S02]  /*b240*/  IADD3 R8, R195, 0x22, RZ ;  /* 0x00000022c3087810 */ /* 0x002fe40007ffe0ff */
[C---:B------:R-:W-:Y:S02]  /*b250*/  IADD3 R9, R17.reuse, c[0x0][0x198], RZ ;  /* 0x0000660011097a10 */ /* 0x040fe40007ffe0ff */
[----:B------:R-:W-:-:S02]  /*b260*/  LEA.HI.X.SX32 R7, R17, R70, 0x2, P6 ;  /* 0x0000004611077211 */ /* 0x000fc400030f16ff */
[----:B------:R-:W-:Y:S02]  /*b270*/  ISETP.LT.AND P2, PT, R8, c[0x0][0x17c], !P0 ;  /* 0x00005f0008007a0c */ /* 0x000fe40004741270 */
[CC--:B------:R-:W-:Y:S02]  /*b280*/  LEA R8, P6, R9.reuse, R69.reuse, 0x2 ;  /* 0x0000004509087211 */ /* 0x0c0fe400078c10ff */
[----:B------:R-:W-:Y:S02]  /*b290*/  ISETP.LT.AND P1, PT, R16, c[0x0][0x17c], !P0 ;  /* 0x00005f0010007a0c */ /* 0x000fe40004721270 */
[C---:B--2---:R-:W-:Y:S02]  /*b2a0*/  IADD3 R11, R9.reuse, c[0x0][0x198], RZ ;  /* 0x00006600090b7a10 */ /* 0x044fe40007ffe0ff */
[----:B------:R-:W-:Y:S02]  /*b2b0*/  LEA.HI.X.SX32 R9, R9, R70, 0x2, P6 ;  /* 0x0000004609097211 */ /* 0x000fe400030f16ff */
[----:B------:R-:W-:-:S02]  /*b2c0*/  LEA R10, P6, R11, R69, 0x2 ;  /* 0x000000450b0a7211 */ /* 0x000fc400078c10ff */
[----:B------:R-:W-:Y:S02]  /*b2d0*/  IADD3 R17, R11, c[0x0][0x198], RZ ;  /* 0x000066000b117a10 */ /* 0x000fe40007ffe0ff */
[----:B------:R-:W-:Y:S01]  /*b2e0*/  IADD3 R16, R195, 0x21, RZ ;  /* 0x00000021c3107810 */ /* 0x000fe20007ffe0ff */
[----:B------:R1:W-:Y:S01]  /*b2f0*/  @P3 STG.E [R6.64], R22 ;  /* 0x0000001606003986 */ /* 0x0003e2000c101904 */
[----:B------:R-:W-:Y:S02]  /*b300*/  LEA.HI.X.SX32 R11, R11, R70, 0x2, P6 ;  /* 0x000000460b0b7211 */ /* 0x000fe400030f16ff */
[----:B---3--:R-:W-:Y:S01]  /*b310*/  LEA R4, P6, R17, R69, 0x2 ;  /* 0x0000004511047211 */ /* 0x008fe200078c10ff */
[----:B------:R2:W-:Y:S01]  /*b320*/  @P5 STG.E [R8.64], R23 ;  /* 0x0000001708005986 */ /* 0x0005e2000c101904 */
[----:B------:R-:W-:Y:S02]  /*b330*/  ISETP.LT.AND P4, PT, R16, c[0x0][0x17c], !P0 ;  /* 0x00005f0010007a0c */ /* 0x000fe40004781270 */
[C---:B------:R-:W-:Y:S01]  /*b340*/  IADD3 R16, R195.reuse, 0x23, RZ ;  /* 0x00000023c3107810 */ /* 0x040fe20007ffe0ff */
[----:B------:R3:W-:Y:S01]  /*b350*/  @P1 STG.E [R10.64], R64 ;  /* 0x000000400a001986 */ /* 0x0007e2000c101904 */
[----:B-1----:R-:W-:-:S02]  /*b360*/  IADD3 R6, R195, 0x25, RZ ;  /* 0x00000025c3067810 */ /* 0x002fc40007ffe0ff */
[C---:B------:R-:W-:Y:S02]  /*b370*/  IADD3 R7, R17.reuse, c[0x0][0x198], RZ ;  /* 0x0000660011077a10 */ /* 0x040fe40007ffe0ff */
[----:B------:R-:W-:Y:S02]  /*b380*/  LEA.HI.X.SX32 R5, R17, R70, 0x2, P6 ;  /* 0x0000004611057211 */ /* 0x000fe400030f16ff */
[----:B------:R-:W-:Y:S02]  /*b390*/  ISETP.LT.AND P1, PT, R6, c[0x0][0x17c], !P0 ;  /* 0x00005f0006007a0c */ /* 0x000fe40004721270 */
[C---:B------:R-:W-:Y:S02]  /*b3a0*/  LEA R6, P6, R7.reuse, R69, 0x2 ;  /* 0x0000004507067211 */ /* 0x040fe400078c10ff */
[----:B------:R-:W-:Y:S02]  /*b3b0*/  ISETP.LT.AND P3, PT, R16, c[0x0][0x17c], !P0 ;  /* 0x00005f0010007a0c */ /* 0x000fe40004761270 */
[----:B--2---:R-:W-:-:S02]  /*b3c0*/  IADD3 R9, R7, c[0x0][0x198], RZ ;  /* 0x0000660007097a10 */ /* 0x004fc40007ffe0ff */
[-C--:B------:R-:W-:Y:S02]  /*b3d0*/  LEA.HI.X.SX32 R7, R7, R70.reuse, 0x2, P6 ;  /* 0x0000004607077211 */ /* 0x080fe400030f16ff */
[CC--:B------:R-:W-:Y:S02]  /*b3e0*/  LEA R8, P6, R9.reuse, R69.reuse, 0x2 ;  /* 0x0000004509087211 */ /* 0x0c0fe400078c10ff */
[----:B------:R-:W-:Y:S02]  /*b3f0*/  IADD3 R17, R9, c[0x0][0x198], RZ ;  /* 0x0000660009117a10 */ /* 0x000fe40007ffe0ff */
[----:B------:R-:W-:Y:S01]  /*b400*/  IADD3 R16, R195, 0x24, RZ ;  /* 0x00000024c3107810 */ /* 0x000fe20007ffe0ff */
[----:B------:R1:W-:Y:S01]  /*b410*/  @P4 STG.E [R4.64], R65 ;  /* 0x0000004104004986 */ /* 0x0003e2000c101904 */
[----:B------:R-:W-:Y:S02]  /*b420*/  LEA.HI.X.SX32 R9, R9, R70, 0x2, P6 ;  /* 0x0000004609097211 */ /* 0x000fe400030f16ff */
[----:B---3--:R-:W-:Y:S01]  /*b430*/  LEA R10, P6, R17, R69, 0x2 ;  /* 0x00000045110a7211 */ /* 0x008fe200078c10ff */
[----:B------:R2:W-:Y:S01]  /*b440*/  @P2 STG.E [R6.64], R60 ;  /* 0x0000003c06002986 */ /* 0x0005e2000c101904 */
[----:B------:R-:W-:-:S02]  /*b450*/  ISETP.LT.AND P5, PT, R16, c[0x0][0x17c], !P0 ;  /* 0x00005f0010007a0c */ /* 0x000fc400047a1270 */
[C---:B------:R-:W-:Y:S01]  /*b460*/  IADD3 R16, R195.reuse, 0x26, RZ ;  /* 0x00000026c3107810 */ /* 0x040fe20007ffe0ff */
[----:B------:R3:W-:Y:S01]  /*b470*/  @P3 STG.E [R8.64], R61 ;  /* 0x0000003d08003986 */ /* 0x0007e2000c101904 */
[----:B-1----:R-:W-:Y:S02]  /*b480*/  IADD3 R4, R195, 0x28, RZ ;  /* 0x00000028c3047810 */ /* 0x002fe40007ffe0ff */
[C---:B------:R-:W-:Y:S02]  /*b490*/  IADD3 R5, R17.reuse, c[0x0][0x198], RZ ;  /* 0x0000660011057a10 */ /* 0x040fe40007ffe0ff */
[----:B------:R-:W-:Y:S02]  /*b4a0*/  LEA.HI.X.SX32 R11, R17, R70, 0x2, P6 ;  /* 0x00000046110b7211 */ /* 0x000fe400030f16ff */
[----:B------:R-:W-:Y:S02]  /*b4b0*/  ISETP.LT.AND P3, PT, R4, c[0x0][0x17c], !P0 ;  /* 0x00005f0004007a0c */ /* 0x000fe40004761270 */
[----:B------:R-:W-:-:S02]  /*b4c0*/  LEA R4, P6, R5, R69, 0x2 ;  /* 0x0000004505047211 */ /* 0x000fc400078c10ff */
[----:B------:R-:W-:Y:S02]  /*b4d0*/  ISETP.LT.AND P4, PT, R16, c[0x0][0x17c], !P0 ;  /* 0x00005f0010007a0c */ /* 0x000fe40004781270 */
[C---:B--2---:R-:W-:Y:S02]  /*b4e0*/  IADD3 R7, R5.reuse, c[0x0][0x198], RZ ;  /* 0x0000660005077a10 */ /* 0x044fe40007ffe0ff */
[-C--:B------:R-:W-:Y:S02]  /*b4f0*/  LEA.HI.X.SX32 R5, R5, R70.reuse, 0x2, P6 ;  /* 0x0000004605057211 */ /* 0x080fe400030f16ff */
[C---:B------:R-:W-:Y:S02]  /*b500*/  LEA R6, P6, R7.reuse, R69, 0x2 ;  /* 0x0000004507067211 */ /* 0x040fe400078c10ff */
[----:B------:R-:W-:Y:S02]  /*b510*/  IADD3 R17, R7, c[0x0][0x198], RZ ;  /* 0x0000660007117a10 */ /* 0x000fe40007ffe0ff */
[----:B------:R-:W-:Y:S01]  /*b520*/  IADD3 R16, R195, 0x27, RZ ;  /* 0x00000027c3107810 */ /* 0x000fe20007ffe0ff */
[----:B------:R1:W-:Y:S01]  /*b530*/  @P5 STG.E [R10.64], R56 ;  /* 0x000000380a005986 */ /* 0x0003e2000c101904 */
[----:B------:R-:W-:-:S02]  /*b540*/  LEA.HI.X.SX32 R7, R7, R70, 0x2, P6 ;  /* 0x0000004607077211 */ /* 0x000fc400030f16ff */
[----:B---3--:R-:W-:Y:S01]  /*b550*/  LEA R8, P6, R17, R69, 0x2 ;  /* 0x0000004511087211 */ /* 0x008fe200078c10ff */
        /* <DEDUP_REMOVED lines=46> */
[----:B--2---:R-:W-:Y:S02]  /*b840*/  IADD3 R9, R7, c[0x0][0x198], RZ ;  /* 0x0000660007097a10 */ /* 0x004fe40007ffe0ff */
[----:B------:R-:W-:Y:S02]  /*b850*/  IADD3 R16, R195, 0x30, RZ ;  /* 0x00000030c3107810 */ /* 0x000fe40007ffe0ff */
[----:B------:R-:W-:Y:S02]  /*b860*/  LEA.HI.X.SX32 R7, R7, R70, 0x2, P6 ;  /* 0x0000004607077211 */ /* 0x000fe400030f16ff */
[----:B------:R-:W-:Y:S02]  /*b870*/  LEA R8, P6, R9, R69, 0x2 ;  /* 0x0000004509087211 */ /* 0x000fe400078c10ff */
[----:B------:R-:W-:-:S02]  /*b880*/  ISETP.LT.AND P4, PT, R16, c[0x0][0x17c], !P0 ;  /* 0x00005f0010007a0c */ /* 0x000fc40004781270 */
        /* <DEDUP_REMOVED lines=16> */
[----:B------:R-:W-:Y:S01]  /*b990*/  IADD3 R16, R195, 0x35, RZ ;  /* 0x00000035c3107810 */ /* 0x000fe20007ffe0ff */
[----:B------:R1:W-:Y:S01]  /*b9a0*/  @P4 STG.E [R10.64], R66 ;  /* 0x000000420a004986 */ /* 0x0003e2000c101904 */
[-C--:B------:R-:W-:Y:S02]  /*b9b0*/  LEA.HI.X.SX32 R5, R5, R70.reuse, 0x2, P6 ;  /* 0x0000004605057211 */ /* 0x080fe400030f16ff */
[C---:B------:R-:W-:Y:S02]  /*b9c0*/  LEA R6, P6, R7.reuse, R69, 0x2 ;  /* 0x0000004507067211 */ /* 0x040fe400078c10ff */
[----:B------:R-:W-:Y:S02]  /*b9d0*/  ISETP.LT.AND P4, PT, R16, c[0x0][0x17c], !P0 ;  /* 0x00005f0010007a0c */ /* 0x000fe40004781270 */
[C---:B------:R-:W-:Y:S02]  /*b9e0*/  IADD3 R16, R7.reuse, c[0x0][0x198], RZ ;  /* 0x0000660007107a10 */ /* 0x040fe40007ffe0ff */
[----:B------:R-:W-:-:S02]  /*b9f0*/  LEA.HI.X.SX32 R7, R7, R70, 0x2, P6 ;  /* 0x0000004607077211 */ /* 0x000fc400030f16ff */
[CC--:B---3--:R-:W-:Y:S02]  /*ba00*/  LEA R8, P6, R16.reuse, R69.reuse, 0x2 ;  /* 0x0000004510087211 */ /* 0x0c8fe400078c10ff */
[----:B-1----:R-:W-:Y:S01]  /*ba10*/  IADD3 R10, R195, 0x37, RZ ;  /* 0x00000037c30a7810 */ /* 0x002fe20007ffe0ff */
[----:B------:R1:W-:Y:S01]  /*ba20*/  @P2 STG.E [R4.64], R67 ;  /* 0x0000004304002986 */ /* 0x0003e2000c101904 */
[C---:B------:R-:W-:Y:S02]  /*ba30*/  IADD3 R11, R16.reuse, c[0x0][0x198], RZ ;  /* 0x00006600100b7a10 */ /* 0x040fe40007ffe0ff */
[----:B------:R-:W-:Y:S01]  /*ba40*/  LEA.HI.X.SX32 R9, R16, R70, 0x2, P6 ;  /* 0x0000004610097211 */ /* 0x000fe200030f16ff */
[----:B------:R2:W-:Y:S01]  /*ba50*/  @P3 STG.E [R6.64], R62 ;  /* 0x0000003e06003986 */ /* 0x0005e2000c101904 */
[----:B------:R-:W-:Y:S02]  /*ba60*/  ISETP.LT.AND P3, PT, R10, c[0x0][0x17c], !P0 ;  /* 0x00005f000a007a0c */ /* 0x000fe40004761270 */
[----:B------:R-:W-:-:S02]  /*ba70*/  LEA R10, P6, R11, R69, 0x2 ;  /* 0x000000450b0a7211 */ /* 0x000fc400078c10ff */
        /* <DEDUP_REMOVED lines=183> */
[----:B------:R-:W-:Y:S02]  /*c5f0*/  IADD3 R12, R195, 0x54, RZ ;  /* 0x00000054c30c7810 */ /* 0x000fe40007ffe0ff */
[C---:B------:R-:W-:Y:S01]  /*c600*/  IADD3 R13, R9.reuse, c[0x0][0x198], RZ ;  /* 0x00006600090d7a10 */ /* 0x040fe20007ffe0ff */
[----:B------:R1:W-:Y:S01]  /*c610*/  @P5 STG.E [R4.64], R103 ;  /* 0x0000006704005986 */ /* 0x0003e2000c101904 */
[----:B------:R-:W-:Y:S02]  /*c620*/  LEA.HI.X.SX32 R9, R9, R70, 0x2, P6 ;  /* 0x0000004609097211 */ /* 0x000fe400030f16ff */
[----:B------:R-:W-:Y:S02]  /*c630*/  ISETP.LT.AND P2, PT, R12, c[0x0][0x17c], !P0 ;  /* 0x00005f000c007a0c */ /* 0x000fe40004741270 */
[----:B---3--:R-:W-:Y:S01]  /*c640*/  LEA R10, P6, R13, R69, 0x2 ;  /* 0x000000450d0a7211 */ /* 0x008fe200078c10ff */
[----:B------:R2:W-:Y:S01]  /*c650*/  @P1 STG.E [R6.64], R98 ;  /* 0x0000006206001986 */ /* 0x0005e2000c101904 */
[----:B------:R-:W-:-:S02]  /*c660*/  IADD3 R12, R195, 0x56, RZ ;  /* 0x00000056c30c7810 */ /* 0x000fc40007ffe0ff */
[----:B-1----:R-:W-:Y:S02]  /*c670*/  IADD3 R4, R195, 0x58, RZ ;  /* 0x00000058c3047810 */ /* 0x002fe40007ffe0ff */
[C---:B------:R-:W-:Y:S01]  /*c680*/  IADD3 R5, R13.reuse, c[0x0][0x198], RZ ;  /* 0x000066000d057a10 */ /* 0x040fe20007ffe0ff */
[----:B------:R1:W-:Y:S01]  /*c690*/  @P4 STG.E [R8.64], R99 ;  /* 0x0000006308004986 */ /* 0x0003e2000c101904 */
[----:B------:R-:W-:Y:S02]  /*c6a0*/  LEA.HI.X.SX32 R11, R13, R70, 0x2, P6 ;  /* 0x000000460d0b7211 */ /* 0x000fe400030f16ff */
[----:B------:R-:W-:Y:S02]  /*c6b0*/  ISETP.LT.AND P4, PT, R4, c[0x0][0x17c], !P0 ;  /* 0x00005f0004007a0c */ /* 0x000fe40004781270 */
[----:B------:R-:W-:Y:S02]  /*c6c0*/  ISETP.LT.AND P5, PT, R12, c[0x0][0x17c], !P0 ;  /* 0x00005f000c007a0c */ /* 0x000fe400047a1270 */
[----:B------:R-:W-:-:S02]  /*c6d0*/  LEA R4, P6, R5, R69, 0x2 ;  /* 0x0000004505047211 */ /* 0x000fc400078c10ff */
[----:B------:R-:W-:Y:S02]  /*c6e0*/  IADD3 R12, R195, 0x57, RZ ;  /* 0x00000057c30c7810 */ /* 0x000fe40007ffe0ff */
[C---:B--2---:R-:W-:Y:S02]  /*c6f0*/  IADD3 R7, R5.reuse, c[0x0][0x198], RZ ;  /* 0x0000660005077a10 */ /* 0x044fe40007ffe0ff */
[----:B------:R-:W-:Y:S02]  /*c700*/  LEA.HI.X.SX32 R5, R5, R70, 0x2, P6 ;  /* 0x0000004605057211 */ /* 0x000fe400030f16ff */
[----:B------:R-:W-:Y:S02]  /*c710*/  ISETP.LT.AND P1, PT, R12, c[0x0][0x17c], !P0 ;  /* 0x00005f000c007a0c */ /* 0x000fe40004721270 */
[----:B------:R-:W-:Y:S02]  /*c720*/  LEA R6, P6, R7, R69, 0x2 ;  /* 0x0000004507067211 */ /* 0x000fe400078c10ff */
[----:B------:R-:W-:-:S02]  /*c730*/  IADD3 R12, R195, 0x59, RZ ;  /* 0x00000059c30c7810 */ /* 0x000fc40007ffe0ff */
[C---:B------:R-:W-:Y:S01]  /*c740*/  IADD3 R13, R7.reuse, c[0x0][0x198], RZ ;  /* 0x00006600070d7a10 */ /* 0x040fe20007ffe0ff */
[----:B------:R2:W-:Y:S01]  /*c750*/  @P2 STG.E [R10.64], R94 ;  /* 0x0000005e0a002986 */ /* 0x0005e2000c101904 */
[-C--:B------:R-:W-:Y:S02]  /*c760*/  LEA.HI.X.SX32 R7, R7, R70.reuse, 0x2, P6 ;  /* 0x0000004607077211 */ /* 0x080fe400030f16ff */
[----:B------:R-:W-:Y:S02]  /*c770*/  ISETP.LT.AND P2, PT, R12, c[0x0][0x17c], !P0 ;  /* 0x00005f000c007a0c */ /* 0x000fe40004741270 */
[----:B-1----:R-:W-:Y:S02]  /*c780*/  LEA R8, P6, R13, R69, 0x2 ;  /* 0x000000450d087211 */ /* 0x002fe400078c10ff */
[----:B------:R-:W-:Y:S01]  /*c790*/  IADD3 R12, R195, 0x5a, RZ ;  /* 0x0000005ac30c7810 */ /* 0x000fe20007ffe0ff */
[----:B------:R1:W-:Y:S01]  /*c7a0*/  @P3 STG.E [R4.64], R95 ;  /* 0x0000005f04003986 */ /* 0x0003e2000c101904 */
[----:B------:R-:W-:-:S02]  /*c7b0*/  LEA.HI.X.SX32 R9, R13, R70, 0x2, P6 ;  /* 0x000000460d097211 */ /* 0x000fc400030f16ff */
[----:B--2---:R-:W-:Y:S02]  /*c7c0*/  IADD3 R10, R195, 0x5b, RZ ;  /* 0x0000005bc30a7810 */ /* 0x004fe40007ffe0ff */
[----:B------:R-:W-:Y:S01]  /*c7d0*/  IADD3 R11, R13, c[0x0][0x198], RZ ;  /* 0x000066000d0b7a10 */ /* 0x000fe20007ffe0ff */
[----:B------:R-:W-:Y:S01]  /*c7e0*/  @P5 STG.E [R6.64], R90 ;  /* 0x0000005a06005986 */ /* 0x000fe2000c101904 */
[----:B------:R-:W-:Y:S02]  /*c7f0*/  ISETP.LT.AND P3, PT, R12, c[0x0][0x17c], !P0 ;  /* 0x00005f000c007a0c */ /* 0x000fe40004761270 */
[----:B------:R-:W-:Y:S02]  /*c800*/  ISETP.LT.AND P5, PT, R10, c[0x0][0x17c], !P0 ;  /* 0x00005f000a007a0c */ /* 0x000fe400047a1270 */
[----:B------:R-:W-:Y:S02]  /*c810*/  IADD3 R12, R195, 0x5c, RZ ;  /* 0x0000005cc30c7810 */ /* 0x000fe40007ffe0ff */
[----:B------:R-:W-:-:S02]  /*c820*/  LEA R10, P6, R11, R69, 0x2 ;  /* 0x000000450b0a7211 */ /* 0x000fc400078c10ff */
[C---:B-1----:R-:W-:Y:S01]  /*c830*/  IADD3 R5, R11.reuse, c[0x0][0x198], RZ ;  /* 0x000066000b057a10 */ /* 0x042fe20007ffe0ff */
[----:B------:R1:W-:Y:S01]  /*c840*/  @P1 STG.E [R8.64], R91 ;  /* 0x0000005b08001986 */ /* 0x0003e2000c101904 */
[-C--:B------:R-:W-:Y:S02]  /*c850*/  LEA.HI.X.SX32 R11, R11, R70.reuse, 0x2, P6 ;  /* 0x000000460b0b7211 */ /* 0x080fe400030f16ff */
[----:B------:R-:W-:Y:S02]  /*c860*/  ISETP.LT.AND P1, PT, R12, c[0x0][0x17c], !P0 ;  /* 0x00005f000c007a0c */ /* 0x000fe40004721270 */
[----:B------:R-:W-:Y:S02]  /*c870*/  LEA R12, P6, R5, R69, 0x2 ;  /* 0x00000045050c7211 */ /* 0x000fe400078c10ff */
[----:B------:R-:W-:Y:S02]  /*c880*/  IADD3 R4, R195, 0x5d, RZ ;  /* 0x0000005dc3047810 */ /* 0x000fe40007ffe0ff */
[C---:B------:R-:W-:Y:S01]  /*c890*/  IADD3 R15, R5.reuse, c[0x0][0x198], RZ ;  /* 0x00006600050f7a10 */ /* 0x040fe20007ffe0ff */
[----:B------:R2:W-:Y:S01]  /*c8a0*/  @P4 STG.E [R10.64], R86 ;  /* 0x000000560a004986 */ /* 0x0005e2000c101904 */
[----:B------:R-:W-:-:S02]  /*c8b0*/  LEA.HI.X.SX32 R13, R5, R70, 0x2, P6 ;  /* 0x00000046050d7211 */ /* 0x000fc400030f16ff */
[----:B------:R-:W-:Y:S02]  /*c8c0*/  ISETP.LT.AND P4, PT, R4, c[0x0][0x17c], !P0 ;  /* 0x00005f0004007a0c */ /* 0x000fe40004781270 */
[----:B------:R-:W-:Y:S02]  /*c8d0*/  LEA R14, P6, R15, R69, 0x2 ;  /* 0x000000450f0e7211 */ /* 0x000fe400078c10ff */
[----:B------:R-:W-:Y:S01]  /*c8e0*/  IADD3 R4, R195, 0x5e, RZ ;  /* 0x0000005ec3047810 */ /* 0x000fe20007ffe0ff */
[----:B------:R3:W-:Y:S01]  /*c8f0*/  @P2 STG.E [R12.64], R87 ;  /* 0x000000570c002986 */ /* 0x0007e2000c101904 */
[C---:B------:R-:W-:Y:S02]  /*c900*/  IADD3 R5, R15.reuse, c[0x0][0x198], RZ ;  /* 0x000066000f057a10 */ /* 0x040fe40007ffe0ff */
[----:B------:R-:W-:Y:S02]  /*c910*/  LEA.HI.X.SX32 R15, R15, R70, 0x2, P6 ;  /* 0x000000460f0f7211 */ /* 0x000fe400030f16ff */
[----:B------:R-:W-:-:S02]  /*c920*/  ISETP.LT.AND P2, PT, R4, c[0x0][0x17c], !P0 ;  /* 0x00005f0004007a0c */ /* 0x000fc40004741270 */
[----:B------:R-:W-:Y:S02]  /*c930*/  IADD3 R4, R195, 0x5f, RZ ;  /* 0x0000005fc3047810 */ /* 0x000fe40007ffe0ff */
[CC--:B------:R-:W-:Y:S01]  /*c940*/  LEA R16, P6, R5.reuse, R69.reuse, 0x2 ;  /* 0x0000004505107211 */ /* 0x0c0fe200078c10ff */
[----:B------:R4:W-:Y:S01]  /*c950*/  @P3 STG.E [R14.64], R82 ;  /* 0x000000520e003986 */ /* 0x0009e2000c101904 */
[C---:B-1----:R-:W-:Y:S02]  /*c960*/  IADD3 R9, R5.reuse, c[0x0][0x198], RZ ;  /* 0x0000660005097a10 */ /* 0x042fe40007ffe0ff */
[----:B------:R-:W-:Y:S02]  /*c970*/  ISETP.LT.AND P3, PT, R4, c[0x0][0x17c], !P0 ;  /* 0x00005f0004007a0c */ /* 0x000fe40004761270 */
[----:B------:R-:W-:Y:S02]  /*c980*/  LEA.HI.X.SX32 R17, R5, R70, 0x2, P6 ;  /* 0x0000004605117211 */ /* 0x000fe400030f16ff */
[----:B------:R-:W1:Y:S01]  /*c990*/  LDS.128 R4, [R0] ;  /* 0x0000000000047984 */ /* 0x000e620000000c00 */
[----:B------:R-:W-:-:S02]  /*c9a0*/  LEA R18, P6, R9, R69, 0x2 ;  /* 0x0000004509127211 */ /* 0x000fc400078c10ff */
[----:B--2---:R-:W-:Y:S02]  /*c9b0*/  IADD3 R10, R9, c[0x0][0x198], RZ ;  /* 0x00006600090a7a10 */ /* 0x004fe40007ffe0ff */
[----:B------:R-:W-:Y:S02]  /*c9c0*/  IADD3 R8, R195, 0x60, RZ ;  /* 0x00000060c3087810 */ /* 0x000fe40007ffe0ff */
[----:B------:R-:W-:Y:S02]  /*c9d0*/  LEA.HI.X.SX32 R19, R9, R70, 0x2, P6 ;  /* 0x0000004609137211 */ /* 0x000fe400030f16ff */
[C---:B------:R-:W-:Y:S01]  /*c9e0*/  LEA R20, P6, R10.reuse, R69, 0x2 ;  /* 0x000000450a147211 */ /* 0x040fe200078c10ff */
[----:B------:R2:W-:Y:S01]  /*c9f0*/  @P5 STG.E [R16.64], R83 ;  /* 0x0000005310005986 */ /* 0x0005e2000c101904 */
[----:B---3--:R-:W-:Y:S02]  /*ca00*/  IADD3 R13, R10, c[0x0][0x198], RZ ;  /* 0x000066000a0d7a10 */ /* 0x008fe40007ffe0ff */
[----:B------:R-:W-:-:S02]  /*ca10*/  ISETP.LT.AND P5, PT, R8, c[0x0][0x17c], !P0 ;  /* 0x00005f0008007a0c */ /* 0x000fc400047a1270 */
[C---:B------:R-:W-:Y:S02]  /*ca20*/  IADD3 R8, R195.reuse, 0x61, RZ ;  /* 0x00000061c3087810 */ /* 0x040fe40007ffe0ff */
[-C--:B------:R-:W-:Y:S02]  /*ca30*/  LEA.HI.X.SX32 R21, R10, R70.reuse, 0x2, P6 ;  /* 0x000000460a157211 */ /* 0x080fe400030f16ff */
[----:B------:R-:W-:Y:S02]  /*ca40*/  IADD3 R12, R195, 0x62, RZ ;  /* 0x00000062c30c7810 */ /* 0x000fe40007ffe0ff */
[C---:B------:R-:W-:Y:S01]  /*ca50*/  LEA R22, P6, R13.reuse, R69, 0x2 ;  /* 0x000000450d167211 */ /* 0x040fe200078c10ff */
[----:B------:R3:W-:Y:S01]  /*ca60*/  @P1 STG.E [R18.64], R78 ;  /* 0x0000004e12001986 */ /* 0x0007e2000c101904 */
[C---:B----4-:R-:W-:Y:S02]  /*ca70*/  IADD3 R14, R13.reuse, c[0x0][0x198], RZ ;  /* 0x000066000d0e7a10 */ /* 0x050fe40007ffe0ff */
[----:B------:R-:W-:Y:S01]  /*ca80*/  ISETP.LT.AND P1, PT, R8, c[0x0][0x17c], !P0 ;  /* 0x00005f0008007a0c */ /* 0x000fe20004721270 */
[----:B------:R4:W-:Y:S01]  /*ca90*/  @P4 STG.E [R20.64], R79 ;  /* 0x0000004f14004986 */ /* 0x0009e2000c101904 */
[----:B------:R-:W-:-:S02]  /*caa0*/  LEA.HI.X.SX32 R23, R13, R70, 0x2, P6 ;  /* 0x000000460d177211 */ /* 0x000fc400030f16ff */
[----:B------:R-:W-:Y:S01]  /*cab0*/  ISETP.LT.AND P4, PT, R12, c[0x0][0x17c], !P0 ;  /* 0x00005f000c007a0c */ /* 0x000fe20004781270 */
[----:B------:R-:W5:Y:S01]  /*cac0*/  LDS.128 R8, [R68] ;  /* 0x0000000044087984 */ /* 0x000f620000000c00 */
[----:B------:R-:W-:Y:S02]  /*cad0*/  IADD3 R12, R195, 0x63, RZ ;  /* 0x00000063c30c7810 */ /* 0x000fe40007ffe0ff */
[C---:B------:R-:W-:Y:S01]  /*cae0*/  LEA R24, P6, R14.reuse, R69, 0x2 ;  /* 0x000000450e187211 */ /* 0x040fe200078c10ff */
[----:B------:R1:W-:Y:S01]  /*caf0*/  @P2 STG.E [R22.64], R74 ;  /* 0x0000004a16002986 */ /* 0x0003e2000c101904 */
[----:B--2---:R-:W-:Y:S02]  /*cb00*/  IADD3 R17, R14, c[0x0][0x198], RZ ;  /* 0x000066000e117a10 */ /* 0x004fe40007ffe0ff */
[----:B------:R-:W-:Y:S02]  /*cb10*/  ISETP.LT.AND P2, PT, R12, c[0x0][0x17c], !P0 ;  /* 0x00005f000c007a0c */ /* 0x000fe40004741270 */
[----:B------:R-:W-:-:S02]  /*cb20*/  LEA.HI.X.SX32 R25, R14, R70, 0x2, P6 ;  /* 0x000000460e197211 */ /* 0x000fc400030f16ff */
[----:B------:R-:W2:Y:S01]  /*cb30*/  LDS.128 R12, [R3] ;  /* 0x00000000030c7984 */ /* 0x000ea20000000c00 */
[----:B------:R-:W-:Y:S02]  /*cb40*/  LEA R26, P6, R17, R69, 0x2 ;  /* 0x00000045111a7211 */ /* 0x000fe400078c10ff */
[----:B------:R-:W-:Y:S01]  /*cb50*/  IADD3 R16, R195, 0x64, RZ ;  /* 0x00000064c3107810 */ /* 0x000fe20007ffe0ff */
[----:B------:R1:W-:Y:S01]  /*cb60*/  @P3 STG.E [R24.64], R75 ;  /* 0x0000004b18003986 */ /* 0x0003e2000c101904 */
[C---:B---3--:R-:W-:Y:S02]  /*cb70*/  IADD3 R18, R17.reuse, c[0x0][0x198], RZ ;  /* 0x0000660011127a10 */ /* 0x048fe40007ffe0ff */
[----:B------:R-:W-:Y:S02]  /*cb80*/  LEA.HI.X.SX32 R27, R17, R70, 0x2, P6 ;  /* 0x00000046111b7211 */ /* 0x000fe400030f16ff */
[----:B------:R-:W-:Y:S02]  /*cb90*/  ISETP.LT.AND P3, PT, R16, c[0x0][0x17c], !P0 ;  /* 0x00005f0010007a0c */ /* 0x000fe40004761270 */
[----:B------:R-:W-:-:S02]  /*cba0*/  IADD3 R16, R195, 0x65, RZ ;  /* 0x00000065c3107810 */ /* 0x000fc40007ffe0ff */
[CC--:B----4-:R-:W-:Y:S01]  /*cbb0*/  LEA R20, P6, R18.reuse, R69.reuse, 0x2 ;  /* 0x0000004512147211 */ /* 0x0d0fe200078c10ff */
[----:B-1----:R-:W-:Y:S01]  /*cbc0*/  @P5 STG.E [R26.64], R4 ;  /* 0x000000041a005986 */ /* 0x002fe2000c101904 */
[C---:B------:R-:W-:Y:S02]  /*cbd0*/  IADD3 R23, R18.reuse, c[0x0][0x198], RZ ;  /* 0x0000660012177a10 */ /* 0x040fe40007ffe0ff */
[----:B------:R-:W-:Y:S02]  /*cbe0*/  LEA.HI.X.SX32 R21, R18, R70, 0x2, P6 ;  /* 0x0000004612157211 */ /* 0x000fe400030f16ff */
[----:B------:R-:W-:Y:S02]  /*cbf0*/  ISETP.LT.AND P5, PT, R16, c[0x0][0x17c], !P0 ;  /* 0x00005f0010007a0c */ /* 0x000fe400047a1270 */
[----:B------:R-:W1:Y:S01]  /*cc00*/  LDS.128 R16, [R2] ;  /* 0x0000000002107984 */ /* 0x000e620000000c00 */
[----:B------:R-:W-:Y:S02]  /*cc10*/  IADD3 R28, R195, 0x66, RZ ;  /* 0x00000066c31c7810 */ /* 0x000fe40007ffe0ff */
[----:B------:R-:W-:-:S02]  /*cc20*/  LEA R22, P6, R23, R69, 0x2 ;  /* 0x0000004517167211 */ /* 0x000fc400078c10ff */
[C---:B------:R-:W-:Y:S01]  /*cc30*/  IADD3 R24, R23.reuse, c[0x0][0x198], RZ ;  /* 0x0000660017187a10 */ /* 0x040fe20007ffe0ff */
[----:B------:R3:W-:Y:S01]  /*cc40*/  @P1 STG.E [R20.64], R5 ;  /* 0x0000000514001986 */ /* 0x0007e2000c101904 */
[-C--:B------:R-:W-:Y:S02]  /*cc50*/  LEA.HI.X.SX32 R23, R23, R70.reuse, 0x2, P6 ;  /* 0x0000004617177211 */ /* 0x080fe400030f16ff */
[----:B------:R-:W-:Y:S02]  /*cc60*/  ISETP.LT.AND P1, PT, R28, c[0x0][0x17c], !P0 ;  /* 0x00005f001c007a0c */ /* 0x000fe40004721270 */
[C---:B------:R-:W-:Y:S02]  /*cc70*/  LEA R28, P6, R24.reuse, R69, 0x2 ;  /* 0x00000045181c7211 */ /* 0x040fe400078c10ff */
[C---:B------:R-:W-:Y:S02]  /*cc80*/  IADD3 R31, R24.reuse, c[0x0][0x198], RZ ;  /* 0x00006600181f7a10 */ /* 0x040fe40007ffe0ff */
[----:B------:R-:W-:-:S02]  /*cc90*/  LEA.HI.X.SX32 R29, R24, R70, 0x2, P6 ;  /* 0x00000046181d7211 */ /* 0x000fc400030f16ff */
[----:B------:R4:W1:Y:S01]  /*cca0*/  LDS.128 R24, [R0+0x800] ;  /* 0x0008000000187984 */ /* 0x0008620000000c00 */
[----:B---3--:R-:W-:Y:S02]  /*ccb0*/  IADD3 R5, R31, c[0x0][0x198], RZ ;  /* 0x000066001f057a10 */ /* 0x008fe40007ffe0ff */
[----:B------:R-:W-:Y:S02]  /*ccc0*/  IADD3 R4, R195, 0x67, RZ ;  /* 0x00000067c3047810 */ /* 0x000fe40007ffe0ff */
[----:B------:R-:W-:Y:S01]  /*ccd0*/  LEA R30, P6, R31, R69, 0x2 ;  /* 0x000000451f1e7211 */ /* 0x000fe200078c10ff */
[----:B-----5:R3:W-:Y:S01]  /*cce0*/  @P4 STG.E [R22.64], R8 ;  /* 0x0000000816004986 */ /* 0x0207e2000c101904 */
[----:B------:R-:W-:Y:S02]  /*ccf0*/  IADD3 R33, R5, c[0x0][0x198], RZ ;  /* 0x0000660005217a10 */ /* 0x000fe40007ffe0ff */
[----:B------:R-:W-:Y:S01]  /*cd00*/  ISETP.LT.AND P4, PT, R4, c[0x0][0x17c], !P0 ;  /* 0x00005f0004007a0c */ /* 0x000fe20004781270 */
[----:B------:R-:W5:Y:S01]  /*cd10*/  LDS.128 R20, [R68+0x800] ;  /* 0x0008000044147984 */ /* 0x000f620000000c00 */
[----:B------:R-:W-:-:S02]  /*cd20*/  IADD3 R4, R195, 0x68, RZ ;  /* 0x00000068c3047810 */ /* 0x000fc40007ffe0ff */
[----:B------:R-:W-:Y:S01]  /*cd30*/  LEA.HI.X.SX32 R31, R31, R70, 0x2, P6 ;  /* 0x000000461f1f7211 */ /* 0x000fe200030f16ff */
[----:B------:R3:W-:Y:S01]  /*cd40*/  @P2 STG.E [R28.64], R9 ;  /* 0x000000091c002986 */ /* 0x0007e2000c101904 */
[----:B----4-:R-:W-:Y:S02]  /*cd50*/  IADD3 R0, R33, c[0x0][0x198], RZ ;  /* 0x0000660021007a10 */ /* 0x010fe40007ffe0ff */
[----:B------:R-:W-:Y:S01]  /*cd60*/  ISETP.LT.AND P2, PT, R4, c[0x0][0x17c], !P0 ;  /* 0x00005f0004007a0c */ /* 0x000fe20004741270 */
[----:B--2---:R-:W-:Y:S01]  /*cd70*/  @P3 STG.E [R30.64], R12 ;  /* 0x0000000c1e003986 */ /* 0x004fe2000c101904 */
[-C--:B------:R-:W-:Y:S02]  /*cd80*/  LEA R4, P6, R5, R69.reuse, 0x2 ;  /* 0x0000004505047211 */ /* 0x080fe400078c10ff */
[----:B---3--:R-:W-:Y:S01]  /*cd90*/  LEA R8, P3, R0, R69, 0x2 ;  /* 0x0000004500087211 */ /* 0x008fe200078610ff */
[----:B------:R-:W2:Y:S01]  /*cda0*/  LDS.128 R28, [R3+0x800] ;  /* 0x00080000031c7984 */ /* 0x000ea20000000c00 */
[----:B------:R-:W-:-:S02]  /*cdb0*/  IADD3 R34, R195, 0x6a, RZ ;  /* 0x0000006ac3227810 */ /* 0x000fc40007ffe0ff */
[-C--:B------:R-:W-:Y:S02]  /*cdc0*/  LEA.HI.X.SX32 R5, R5, R70.reuse, 0x2, P6 ;  /* 0x0000004605057211 */ /* 0x080fe400030f16ff */
[----:B------:R-:W-:Y:S02]  /*cdd0*/  LEA R32, P6, R33, R69, 0x2 ;  /* 0x0000004521207211 */ /* 0x000fe400078c10ff */
[-C--:B------:R-:W-:Y:S02]  /*cde0*/  LEA.HI.X.SX32 R9, R0, R70.reuse, 0x2, P3 ;  /* 0x0000004600097211 */ /* 0x080fe400018f16ff */
[----:B------:R-:W-:Y:S02]  /*cdf0*/  IADD3 R35, R195, 0x69, RZ ;  /* 0x00000069c3237810 */ /* 0x000fe40007ffe0ff */
[----:B------:R-:W-:Y:S02]  /*ce00*/  ISETP.LT.AND P3, PT, R34, c[0x0][0x17c], !P0 ;  /* 0x00005f0022007a0c */ /* 0x000fe40004761270 */
[----:B------:R-:W-:Y:S01]  /*ce10*/  IADD3 R34, R0, c[0x0][0x198], RZ ;  /* 0x0000660000227a10 */ /* 0x000fe20007ffe0ff */
[----:B------:R3:W-:Y:S01]  /*ce20*/  @P5 STG.E [R4.64], R13 ;  /* 0x0000000d04005986 */ /* 0x0007e2000c101904 */
[----:B------:R-:W-:-:S02]  /*ce30*/  LEA.HI.X.SX32 R33, R33, R70, 0x2, P6 ;  /* 0x0000004621217211 */ /* 0x000fc400030f16ff */
[----:B------:R-:W-:Y:S02]  /*ce40*/  ISETP.LT.AND P5, PT, R35, c[0x0][0x17c], !P0 ;  /* 0x00005f0023007a0c */ /* 0x000fe400047a1270 */
[C---:B------:R-:W-:Y:S01]  /*ce50*/  IADD3 R35, R34.reuse, c[0x0][0x198], RZ ;  /* 0x0000660022237a10 */ /* 0x040fe20007ffe0ff */
[----:B-1----:R1:W-:Y:S01]  /*ce60*/  @P1 STG.E [R32.64], R16 ;  /* 0x0000001020001986 */ /* 0x0023e2000c101904 */
[CC--:B------:R-:W-:Y:S02]  /*ce70*/  LEA R36, P1, R34.reuse, R69.reuse, 0x2 ;  /* 0x0000004522247211 */ /* 0x0c0fe400078210ff */
[C---:B---3--:R-:W-:Y:S02]  /*ce80*/  LEA R4, P6, R35.reuse, R69, 0x2 ;  /* 0x0000004523047211 */ /* 0x048fe400078c10ff */
[----:B------:R-:W-:Y:S02]  /*ce90*/  LEA.HI.X.SX32 R37, R34, R70, 0x2, P1 ;  /* 0x0000004622257211 */ /* 0x000fe400008f16ff */
[----:B------:R-:W-:-:S02]  /*cea0*/  IADD3 R13, R35, c[0x0][0x198], RZ ;  /* 0x00006600230d7a10 */ /* 0x000fc40007ffe0ff */
[----:B------:R-:W-:Y:S02]  /*ceb0*/  LEA.HI.X.SX32 R5, R35, R70, 0x2, P6 ;  /* 0x0000004623057211 */ /* 0x000fe400030f16ff */
[----:B------:R-:W3:Y:S01]  /*cec0*/  LDS.128 R32, [R2+0x800] ;  /* 0x0008000002207984 */ /* 0x000ee20000000c00 */
[----:B------:R-:W-:Y:S02]  /*ced0*/  IADD3 R12, R195, 0x6b, RZ ;  /* 0x0000006bc30c7810 */ /* 0x000fe40007ffe0ff */
[----:B-1----:R-:W-:Y:S01]  /*cee0*/  IADD3 R16, R13, c[0x0][0x198], RZ ;  /* 0x000066000d107a10 */ /* 0x002fe20007ffe0ff */
[----:B------:R1:W-:Y:S01]  /*cef0*/  @P4 STG.E [R8.64], R17 ;  /* 0x0000001108004986 */ /* 0x0003e2000c101904 */
[----:B------:R-:W-:-:S03]  /*cf00*/  ISETP.LT.AND P4, PT, R12, c[0x0][0x17c], !P0 ;  /* 0x00005f000c007a0c */ /* 0x000fc60004781270 */
[----:B------:R-:W-:Y:S01]  /*cf10*/  @P2 STG.E [R36.64], R24 ;  /* 0x0000001824002986 */ /* 0x000fe2000c101904 */
[-C--:B------:R-:W-:Y:S02]  /*cf20*/  LEA R12, P6, R16, R69.reuse, 0x2 ;  /* 0x00000045100c7211 */ /* 0x080fe400078c10ff */
[----:B------:R-:W-:Y:S02]  /*cf30*/  IADD3 R0, R195, 0x6c, RZ ;  /* 0x0000006cc3007810 */ /* 0x000fe40007ffe0ff */
[----:B-1----:R-:W-:-:S04]  /*cf40*/  LEA R8, P2, R13, R69, 0x2 ;  /* 0x000000450d087211 */ /* 0x002fc800078410ff */
[-C--:B------:R-:W-:Y:S02]  /*cf50*/  LEA.HI.X.SX32 R9, R13, R70.reuse, 0x2, P2 ;  /* 0x000000460d097211 */ /* 0x080fe400010f16ff */
[C---:B------:R-:W-:Y:S02]  /*cf60*/  LEA.HI.X.SX32 R13, R16.reuse, R70, 0x2, P6 ;  /* 0x00000046100d7211 */ /* 0x040fe400030f16ff */
[----:B------:R-:W-:Y:S01]  /*cf70*/  IADD3 R16, R16, c[0x0][0x198], RZ ;  /* 0x0000660010107a10 */ /* 0x000fe20007ffe0ff */
[----:B------:R1:W-:Y:S01]  /*cf80*/  @P5 STG.E [R4.64], R25 ;  /* 0x0000001904005986 */ /* 0x0003e2000c101904 */
[----:B------:R-:W-:Y:S02]  /*cf90*/  ISETP.LT.AND P1, PT, R0, c[0x0][0x17c], !P0 ;  /* 0x00005f0000007a0c */ /* 0x000fe40004721270 */
[----:B------:R-:W-:Y:S01]  /*cfa0*/  IADD3 R3, R195, 0x6d, RZ ;  /* 0x0000006dc3037810 */ /* 0x000fe20007ffe0ff */
[----:B-----5:R4:W-:Y:S01]  /*cfb0*/  @P3 STG.E [R8.64], R20 ;  /* 0x0000001408003986 */ /* 0x0209e2000c101904 */
[----:B------:R-:W-:-:S02]  /*cfc0*/  IADD3 R17, R16, c[0x0][0x198], RZ ;  /* 0x0000660010117a10 */ /* 0x000fc40007ffe0ff */
[CC--:B------:R-:W-:Y:S02]  /*cfd0*/  LEA R2, P3, R16.reuse, R69.reuse, 0x2 ;  /* 0x0000004510027211 */ /* 0x0c0fe400078610ff */
[----:B------:R-:W-:Y:S02]  /*cfe0*/  ISETP.LT.AND P5, PT, R3, c[0x0][0x17c], !P0 ;  /* 0x00005f0003007a0c */ /* 0x000fe400047a1270 */
[C---:B------:R-:W-:Y:S02]  /*cff0*/  IADD3 R0, R195.reuse, 0x6e, RZ ;  /* 0x0000006ec3007810 */ /* 0x040fe40007ffe0ff */
[----:B-1----:R-:W-:Y:S02]  /*d000*/  IADD3 R5, R195, 0x6f, RZ ;  /* 0x0000006fc3057810 */ /* 0x002fe40007ffe0ff */
[C---:B------:R-:W-:Y:S02]  /*d010*/  LEA R4, P6, R17.reuse, R69, 0x2 ;  /* 0x0000004511047211 */ /* 0x040fe400078c10ff */
[----:B------:R-:W-:Y:S01]  /*d020*/  LEA.HI.X.SX32 R3, R16, R70, 0x2, P3 ;  /* 0x0000004610037211 */ /* 0x000fe200018f16ff */
[----:B------:R1:W-:Y:S01]  /*d030*/  @P4 STG.E [R12.64], R21 ;  /* 0x000000150c004986 */ /* 0x0003e2000c101904 */
[----:B------:R-:W-:-:S02]  /*d040*/  IADD3 R16, R17, c[0x0][0x198], RZ ;  /* 0x0000660011107a10 */ /* 0x000fc40007ffe0ff */
[----:B------:R-:W-:Y:S02]  /*d050*/  ISETP.LT.AND P4, PT, R5, c[0x0][0x17c], !P0 ;  /* 0x00005f0005007a0c */ /* 0x000fe40004781270 */
[----:B------:R-:W-:Y:S02]  /*d060*/  ISETP.LT.AND P2, PT, R0, c[0x0][0x17c], !P0 ;  /* 0x00005f0000007a0c */ /* 0x000fe40004741270 */
[----:B------:R-:W-:Y:S02]  /*d070*/  LEA.HI.X.SX32 R5, R17, R70, 0x2, P6 ;  /* 0x0000004611057211 */ /* 0x000fe400030f16ff */
[C---:B------:R-:W-:Y:S01]  /*d080*/  IADD3 R17, R16.reuse, c[0x0][0x198], RZ ;  /* 0x0000660010117a10 */ /* 0x040fe20007ffe0ff */
[----:B--2---:R2:W-:Y:S01]  /*d090*/  @P1 STG.E [R2.64], R28 ;  /* 0x0000001c02001986 */ /* 0x0045e2000c101904 */
[----:B----4-:R-:W-:Y:S02]  /*d0a0*/  LEA R8, P1, R16, R69, 0x2 ;  /* 0x0000004510087211 */ /* 0x010fe400078210ff */
[----:B-1----:R-:W-:-:S02]  /*d0b0*/  IADD3 R13, R195, 0x71, RZ ;  /* 0x00000071c30d7810 */ /* 0x002fc40007ffe0ff */
[----:B------:R-:W-:Y:S01]  /*d0c0*/  LEA R12, P6, R17, R69, 0x2 ;  /* 0x00000045110c7211 */ /* 0x000fe200078c10ff */
[----:B------:R1:W-:Y:S01]  /*d0d0*/  @P5 STG.E [R4.64], R29 ;  /* 0x0000001d04005986 */ /* 0x0003e2000c101904 */
[-C--:B------:R-:W-:Y:S02]  /*d0e0*/  LEA.HI.X.SX32 R9, R16, R70.reuse, 0x2, P1 ;  /* 0x0000004610097211 */ /* 0x080fe400008f16ff */
[----:B------:R-:W-:Y:S02]  /*d0f0*/  ISETP.LT.AND P5, PT, R13, c[0x0][0x17c], !P0 ;  /* 0x00005f000d007a0c */ /* 0x000fe400047a1270 */
[----:B------:R-:W-:Y:S02]  /*d100*/  LEA.HI.X.SX32 R13, R17, R70, 0x2, P6 ;  /* 0x00000046110d7211 */ /* 0x000fe400030f16ff */
[----:B------:R-:W-:Y:S02]  /*d110*/  IADD3 R0, R195, 0x70, RZ ;  /* 0x00000070c3007810 */ /* 0x000fe40007ffe0ff */
[----:B------:R-:W-:Y:S01]  /*d120*/  IADD3 R17, R17, c[0x0][0x198], RZ ;  /* 0x0000660011117a10 */ /* 0x000fe20007ffe0ff */
[----:B---3--:R-:W-:Y:S01]  /*d130*/  @P2 STG.E [R8.64], R32 ;  /* 0x0000002008002986 */ /* 0x008fe2000c101904 */
[----:B------:R-:W-:-:S02]  /*d140*/  ISETP.LT.AND P3, PT, R0, c[0x0][0x17c], !P0 ;  /* 0x00005f0000007a0c */ /* 0x000fc40004761270 */
[C---:B------:R-:W-:Y:S02]  /*d150*/  IADD3 R16, R17.reuse, c[0x0][0x198], RZ ;  /* 0x0000660011107a10 */ /* 0x040fe40007ffe0ff */
[-C--:B--2---:R-:W-:Y:S02]  /*d160*/  LEA R2, P2, R17, R69.reuse, 0x2 ;  /* 0x0000004511027211 */ /* 0x084fe400078410ff */
[----:B-1----:R-:W-:Y:S02]  /*d170*/  IADD3 R5, R195, 0x73, RZ ;  /* 0x00000073c3057810 */ /* 0x002fe40007ffe0ff */
[C---:B------:R-:W-:Y:S02]  /*d180*/  LEA R4, P6, R16.reuse, R69, 0x2 ;  /* 0x0000004510047211 */ /* 0x040fe400078c10ff */
[----:B------:R-:W-:Y:S01]  /*d190*/  LEA.HI.X.SX32 R3, R17, R70, 0x2, P2 ;  /* 0x0000004611037211 */ /* 0x000fe200010f16ff */
[----:B------:R1:W-:Y:S01]  /*d1a0*/  @P4 STG.E [R12.64], R33 ;  /* 0x000000210c004986 */ /* 0x0003e2000c101904 */
[----:B------:R-:W-:-:S02]  /*d1b0*/  IADD3 R17, R16, c[0x0][0x198], RZ ;  /* 0x0000660010117a10 */ /* 0x000fc40007ffe0ff */
[----:B------:R-:W-:Y:S02]  /*d1c0*/  IADD3 R0, R195, 0x72, RZ ;  /* 0x00000072c3007810 */ /* 0x000fe40007ffe0ff */
[----:B------:R-:W-:Y:S02]  /*d1d0*/  ISETP.LT.AND P4, PT, R5, c[0x0][0x17c], !P0 ;  /* 0x00005f0005007a0c */ /* 0x000fe40004781270 */
[----:B------:R-:W-:Y:S02]  /*d1e0*/  LEA.HI.X.SX32 R5, R16, R70, 0x2, P6 ;  /* 0x0000004610057211 */ /* 0x000fe400030f16ff */
[----:B------:R-:W-:Y:S02]  /*d1f0*/  IADD3 R16, R17, c[0x0][0x198], RZ ;  /* 0x0000660011107a10 */ /* 0x000fe40007ffe0ff */
[----:B------:R-:W-:Y:S01]  /*d200*/  ISETP.LT.AND P1, PT, R0, c[0x0][0x17c], !P0 ;  /* 0x00005f0000007a0c */ /* 0x000fe20004721270 */
[----:B------:R2:W-:Y:S01]  /*d210*/  @P3 STG.E [R2.64], R6 ;  /* 0x0000000602003986 */ /* 0x0005e2000c101904 */
[----:B-1----:R-:W-:-:S02]  /*d220*/  IADD3 R13, R195, 0x75, RZ ;  /* 0x00000075c30d7810 */ /* 0x002fc40007ffe0ff */
[CC--:B------:R-:W-:Y:S01]  /*d230*/  LEA R12, P6, R16.reuse, R69.reuse, 0x2 ;  /* 0x00000045100c7211 */ /* 0x0c0fe200078c10ff */
[----:B------:R1:W-:Y:S01]  /*d240*/  @P5 STG.E [R4.64], R7 ;  /* 0x0000000704005986 */ /* 0x0003e2000c101904 */
[----:B------:R-:W-:Y:S02]  /*d250*/  LEA R8, P3, R17, R69, 0x2 ;  /* 0x0000004511087211 */ /* 0x000fe400078610ff */
[----:B------:R-:W-:Y:S02]  /*d260*/  IADD3 R0, R195, 0x74, RZ ;  /* 0x00000074c3007810 */ /* 0x000fe40007ffe0ff */
[----:B------:R-:W-:Y:S02]  /*d270*/  ISETP.LT.AND P5, PT, R13, c[0x0][0x17c], !P0 ;  /* 0x00005f000d007a0c */ /* 0x000fe400047a1270 */
[-C--:B------:R-:W-:Y:S02]  /*d280*/  LEA.HI.X.SX32 R13, R16, R70.reuse, 0x2, P6 ;  /* 0x00000046100d7211 */ /* 0x080fe400030f16ff */
[----:B------:R-:W-:-:S02]  /*d290*/  LEA.HI.X.SX32 R9, R17, R70, 0x2, P3 ;  /* 0x0000004611097211 */ /* 0x000fc400018f16ff */
[----:B------:R-:W-:Y:S02]  /*d2a0*/  IADD3 R16, R16, c[0x0][0x198], RZ ;  /* 0x0000660010107a10 */ /* 0x000fe40007ffe0ff */
[----:B------:R-:W-:Y:S01]  /*d2b0*/  ISETP.LT.AND P2, PT, R0, c[0x0][0x17c], !P0 ;  /* 0x00005f0000007a0c */ /* 0x000fe20004741270 */
[----:B------:R3:W-:Y:S01]  /*d2c0*/  @P1 STG.E [R8.64], R10 ;  /* 0x0000000a08001986 */ /* 0x0007e2000c101904 */
[C---:B--2---:R-:W-:Y:S02]  /*d2d0*/  IADD3 R6, R16.reuse, c[0x0][0x198], RZ ;  /* 0x0000660010067a10 */ /* 0x044fe40007ffe0ff */
[-C--:B------:R-:W-:Y:S02]  /*d2e0*/  LEA R2, P1, R16, R69.reuse, 0x2 ;  /* 0x0000004510027211 */ /* 0x080fe400078210ff */
[C---:B-1----:R-:W-:Y:S02]  /*d2f0*/  IADD3 R5, R195.reuse, 0x77, RZ ;  /* 0x00000077c3057810 */ /* 0x042fe40007ffe0ff */
[----:B------:R-:W-:Y:S01]  /*d300*/  LEA R4, P6, R6, R69, 0x2 ;  /* 0x0000004506047211 */ /* 0x000fe200078c10ff */
[----:B------:R-:W-:Y:S01]  /*d310*/  @P4 STG.E [R12.64], R11 ;  /* 0x0000000b0c004986 */ /* 0x000fe2000c101904 */
[----:B------:R-:W-:-:S02]  /*d320*/  IADD3 R0, R195, 0x76, RZ ;  /* 0x00000076c3007810 */ /* 0x000fc40007ffe0ff */
[-C--:B------:R-:W-:Y:S02]  /*d330*/  LEA.HI.X.SX32 R3, R16, R70.reuse, 0x2, P1 ;  /* 0x0000004610037211 */ /* 0x080fe400008f16ff */
[C---:B------:R-:W-:Y:S02]  /*d340*/  IADD3 R7, R6.reuse, c[0x0][0x198], RZ ;  /* 0x0000660006077a10 */ /* 0x040fe40007ffe0ff */
[----:B------:R-:W-:Y:S02]  /*d350*/  ISETP.LT.AND P4, PT, R5, c[0x0][0x17c], !P0 ;  /* 0x00005f0005007a0c */ /* 0x000fe40004781270 */
[----:B------:R-:W-:Y:S02]  /*d360*/  LEA.HI.X.SX32 R5, R6, R70, 0x2, P6 ;  /* 0x0000004606057211 */ /* 0x000fe400030f16ff */
[----:B------:R-:W-:Y:S01]  /*d370*/  ISETP.LT.AND P3, PT, R0, c[0x0][0x17c], !P0 ;  /* 0x00005f0000007a0c */ /* 0x000fe20004761270 */
[----:B------:R1:W-:Y:S01]  /*d380*/  @P2 STG.E [R2.64], R14 ;  /* 0x0000000e02002986 */ /* 0x0003e2000c101904 */
[----:B---3--:R-:W-:-:S02]  /*d390*/  IADD3 R10, R7, c[0x0][0x198], RZ ;  /* 0x00006600070a7a10 */ /* 0x008fc40007ffe0ff */
[-C--:B------:R-:W-:Y:S01]  /*d3a0*/  LEA R6, P2, R7, R69.reuse, 0x2 ;  /* 0x0000004507067211 */ /* 0x080fe200078410ff */
[----:B------:R2:W-:Y:S01]  /*d3b0*/  @P5 STG.E [R4.64], R15 ;  /* 0x0000000f04005986 */ /* 0x0005e2000c101904 */
[----:B------:R-:W-:Y:S02]  /*d3c0*/  IADD3 R9, R195, 0x79, RZ ;  /* 0x00000079c3097810 */ /* 0x000fe40007ffe0ff */
[----:B------:R-:W-:Y:S02]  /*d3d0*/  LEA R8, P5, R10, R69, 0x2 ;  /* 0x000000450a087211 */ /* 0x000fe400078a10ff */
[----:B------:R-:W-:Y:S02]  /*d3e0*/  LEA.HI.X.SX32 R7, R7, R70, 0x2, P2 ;  /* 0x0000004607077211 */ /* 0x000fe400010f16ff */
[----:B------:R-:W-:Y:S02]  /*d3f0*/  IADD3 R0, R195, 0x78, RZ ;  /* 0x00000078c3007810 */ /* 0x000fe40007ffe0ff */
[----:B------:R-:W-:-:S02]  /*d400*/  ISETP.LT.AND P2, PT, R9, c[0x0][0x17c], !P0 ;  /* 0x00005f0009007a0c */ /* 0x000fc40004741270 */
[C---:B------:R-:W-:Y:S02]  /*d410*/  LEA.HI.X.SX32 R9, R10.reuse, R70, 0x2, P5 ;  /* 0x000000460a097211 */ /* 0x040fe400028f16ff */
[----:B------:R-:W-:Y:S01]  /*d420*/  IADD3 R10, R10, c[0x0][0x198], RZ ;  /* 0x000066000a0a7a10 */ /* 0x000fe20007ffe0ff */
[----:B------:R-:W-:Y:S01]  /*d430*/  @P3 STG.E [R6.64], R18 ;  /* 0x0000001206003986 */ /* 0x000fe2000c101904 */
[----:B------:R-:W-:Y:S02]  /*d440*/  ISETP.LT.AND P1, PT, R0, c[0x0][0x17c], !P0 ;  /* 0x00005f0000007a0c */ /* 0x000fe40004721270 */
[C---:B-1----:R-:W-:Y:S02]  /*d450*/  LEA R2, P3, R10.reuse, R69, 0x2 ;  /* 0x000000450a027211 */ /* 0x042fe400078610ff */
[----:B------:R-:W-:Y:S02]  /*d460*/  IADD3 R11, R10, c[0x0][0x198], RZ ;  /* 0x000066000a0b7a10 */ /* 0x000fe40007ffe0ff */
[----:B------:R-:W-:-:S02]  /*d470*/  IADD3 R0, R195, 0x7a, RZ ;  /* 0x0000007ac3007810 */ /* 0x000fc40007ffe0ff */
[----:B------:R-:W-:Y:S02]  /*d480*/  LEA.HI.X.SX32 R3, R10, R70, 0x2, P3 ;  /* 0x000000460a037211 */ /* 0x000fe400018f16ff */
[----:B--2---:R-:W-:Y:S02]  /*d490*/  IADD3 R5, R195, 0x7b, RZ ;  /* 0x0000007bc3057810 */ /* 0x004fe40007ffe0ff */
[C---:B------:R-:W-:Y:S02]  /*d4a0*/  IADD3 R10, R11.reuse, c[0x0][0x198], RZ ;  /* 0x000066000b0a7a10 */ /* 0x040fe40007ffe0ff */
[----:B------:R-:W-:Y:S02]  /*d4b0*/  ISETP.LT.AND P5, PT, R0, c[0x0][0x17c], !P0 ;  /* 0x00005f0000007a0c */ /* 0x000fe400047a1270 */
[----:B------:R-:W-:Y:S01]  /*d4c0*/  LEA R4, P6, R11, R69, 0x2 ;  /* 0x000000450b047211 */ /* 0x000fe200078c10ff */
[----:B------:R1:W-:Y:S01]  /*d4d0*/  @P4 STG.E [R8.64], R19 ;  /* 0x0000001308004986 */ /* 0x0003e2000c101904 */
[----:B------:R-:W-:-:S02]  /*d4e0*/  IADD3 R0, R195, 0x7c, RZ ;  /* 0x0000007cc3007810 */ /* 0x000fc40007ffe0ff */
[----:B------:R-:W-:Y:S01]  /*d4f0*/  ISETP.LT.AND P4, PT, R5, c[0x0][0x17c], !P0 ;  /* 0x00005f0005007a0c */ /* 0x000fe20004781270 */
[----:B------:R2:W-:Y:S01]  /*d500*/  @P1 STG.E [R2.64], R26 ;  /* 0x0000001a02001986 */ /* 0x0005e2000c101904 */
[----:B------:R-:W-:Y:S02]  /*d510*/  LEA.HI.X.SX32 R5, R11, R70, 0x2, P6 ;  /* 0x000000460b057211 */ /* 0x000fe400030f16ff */
[----:B------:R-:W-:Y:S02]  /*d520*/  ISETP.LT.AND P3, PT, R0, c[0x0][0x17c], !P0 ;  /* 0x00005f0000007a0c */ /* 0x000fe40004761270 */
[----:B------:R-:W-:Y:S02]  /*d530*/  IADD3 R0, R195, 0x7d, RZ ;  /* 0x0000007dc3007810 */ /* 0x000fe40007ffe0ff */
[C---:B-1----:R-:W-:Y:S02]  /*d540*/  IADD3 R9, R10.reuse, c[0x0][0x198], RZ ;  /* 0x000066000a097a10 */ /* 0x042fe40007ffe0ff */
[----:B------:R-:W-:-:S02]  /*d550*/  LEA R6, P1, R10, R69, 0x2 ;  /* 0x000000450a067211 */ /* 0x000fc400078210ff */
[C---:B------:R-:W-:Y:S01]  /*d560*/  IADD3 R11, R9.reuse, c[0x0][0x198], RZ ;  /* 0x00006600090b7a10 */ /* 0x040fe20007ffe0ff */
[----:B------:R1:W-:Y:S01]  /*d570*/  @P2 STG.E [R4.64], R27 ;  /* 0x0000001b04002986 */ /* 0x0003e2000c101904 */
[-C--:B------:R-:W-:Y:S02]  /*d580*/  LEA R8, P6, R9, R69.reuse, 0x2 ;  /* 0x0000004509087211 */ /* 0x080fe400078c10ff */
[----:B------:R-:W-:Y:S02]  /*d590*/  ISETP.LT.AND P2, PT, R0, c[0x0][0x17c], !P0 ;  /* 0x00005f0000007a0c */ /* 0x000fe40004741270 */
[----:B------:R-:W-:Y:S02]  /*d5a0*/  LEA.HI.X.SX32 R7, R10, R70, 0x2, P1 ;  /* 0x000000460a077211 */ /* 0x000fe400008f16ff */
[C---:B------:R-:W-:Y:S02]  /*d5b0*/  IADD3 R0, R11.reuse, c[0x0][0x198], RZ ;  /* 0x000066000b007a10 */ /* 0x040fe40007ffe0ff */
[----:B--2---:R-:W-:-:S02]  /*d5c0*/  LEA R2, P1, R11, R69, 0x2 ;  /* 0x000000450b027211 */ /* 0x004fc400078210ff */
[C---:B------:R-:W-:Y:S02]  /*d5d0*/  IADD3 R12, R195.reuse, 0x7e, RZ ;  /* 0x0000007ec30c7810 */ /* 0x040fe40007ffe0ff */
[----:B------:R-:W-:Y:S02]  /*d5e0*/  IADD3 R195, R195, 0x7f, RZ ;  /* 0x0000007fc3c37810 */ /* 0x000fe40007ffe0ff */
[-C--:B------:R-:W-:Y:S02]  /*d5f0*/  LEA.HI.X.SX32 R9, R9, R70.reuse, 0x2, P6 ;  /* 0x0000004609097211 */ /* 0x080fe400030f16ff */
[C---:B------:R-:W-:Y:S02]  /*d600*/  LEA R10, P6, R0.reuse, R69, 0x2 ;  /* 0x00000045000a7211 */ /* 0x040fe400078c10ff */
[----:B------:R-:W-:Y:S02]  /*d610*/  LEA.HI.X.SX32 R3, R11, R70, 0x2, P1 ;  /* 0x000000460b037211 */ /* 0x000fe400008f16ff */
[----:B-1----:R-:W-:-:S02]  /*d620*/  IADD3 R5, R0, c[0x0][0x198], RZ ;  /* 0x0000660000057a10 */ /* 0x002fc40007ffe0ff */
[----:B------:R-:W-:Y:S02]  /*d630*/  ISETP.LT.AND P1, PT, R12, c[0x0][0x17c], !P0 ;  /* 0x00005f000c007a0c */ /* 0x000fe40004721270 */
[----:B------:R-:W-:Y:S02]  /*d640*/  ISETP.LT.AND P0, PT, R195, c[0x0][0x17c], !P0 ;  /* 0x00005f00c3007a0c */ /* 0x000fe40004701270 */
[-C--:B------:R-:W-:Y:S02]  /*d650*/  LEA.HI.X.SX32 R11, R0, R70.reuse, 0x2, P6 ;  /* 0x00000046000b7211 */ /* 0x080fe400030f16ff */
[C---:B------:R-:W-:Y:S02]  /*d660*/  LEA R4, P6, R5.reuse, R69, 0x2 ;  /* 0x0000004505047211 */ /* 0x040fe400078c10ff */
[C---:B------:R-:W-:Y:S01]  /*d670*/  IADD3 R0, R5.reuse, c[0x0][0x198], RZ ;  /* 0x0000660005007a10 */ /* 0x040fe20007ffe0ff */
[----:B------:R1:W-:Y:S01]  /*d680*/  @P5 STG.E [R6.64], R22 ;  /* 0x0000001606005986 */ /* 0x0003e2000c101904 */
[----:B------:R-:W-:-:S03]  /*d690*/  LEA.HI.X.SX32 R5, R5, R70, 0x2, P6 ;  /* 0x0000004605057211 */ /* 0x000fc600030f16ff */
[----:B------:R1:W-:Y:S01]  /*d6a0*/  @P4 STG.E [R8.64], R23 ;  /* 0x0000001708004986 */ /* 0x0003e2000c101904 */
[----:B------:R-:W-:-:S03]  /*d6b0*/  LEA R12, P6, R0, R69, 0x2 ;  /* 0x00000045000c7211 */ /* 0x000fc600078c10ff */
[----:B------:R1:W-:Y:S04]  /*d6c0*/  @P3 STG.E [R2.64], R30 ;  /* 0x0000001e02003986 */ /* 0x0003e8000c101904 */
[----:B------:R1:W-:Y:S01]  /*d6d0*/  @P2 STG.E [R10.64], R31 ;  /* 0x0000001f0a002986 */ /* 0x0003e2000c101904 */
[----:B------:R-:W-:-:S03]  /*d6e0*/  LEA.HI.X.SX32 R13, R0, R70, 0x2, P6 ;  /* 0x00000046000d7211 */ /* 0x000fc600030f16ff */
[----:B------:R1:W-:Y:S01]  /*d6f0*/  @P1 STG.E [R4.64], R34 ;  /* 0x0000002204001986 */ /* 0x0003e2000c101904 */
[----:B------:R-:W-:Y:S05]  /*d700*/  @!P0 EXIT ;  /* 0x000000000000894d */ /* 0x000fea0003800000 */
[----:B------:R-:W-:Y:S01]  /*d710*/  STG.E [R12.64], R35 ;  /* 0x000000230c007986 */ /* 0x000fe2000c101904 */
[----:B------:R-:W-:Y:S05]  /*d720*/  EXIT ;  /* 0x000000000000794d */ /* 0x000fea0003800000 */
.L_x_3:
[----:B------:R-:W-:-:S00]  /*d730*/  BRA `(.L_x_3) ;  /* 0xfffffff000007947 */ /* 0x000fc0000383ffff */
[----:B------:R-:W-:-:S00]  /*d740*/  NOP ;  /* 0x0000000000007918 */ /* 0x000fc00000000000 */
        /* <DEDUP_REMOVED lines=11> */
.L_x_4:


//--------------------- .nv.shared.matmul_kernel  --------------------------
	.section	.nv.shared.matmul_kernel,"aw",@nobits
	.sectionflags	@""
	.align	16
